def matmul_kernel(
    a_ptr,
    b_ptr,
    c_ptr,
    M,
    N,
    K,
    stride_am,
    stride_ak,
    stride_bk,
    stride_bn,
    stride_cm,
    stride_cn,
    BLOCK_M: tl.constexpr,
    BLOCK_N: tl.constexpr,
    BLOCK_K: tl.constexpr,
    GROUP_M: tl.constexpr,
):
    pid = tl.program_id(axis=0)
    num_pid_m = tl.cdiv(M, BLOCK_M)
    num_pid_n = tl.cdiv(N, BLOCK_N)
    num_pid_in_group = GROUP_M * num_pid_n
    group_id = pid // num_pid_in_group
    first_pid_m = group_id * GROUP_M
    group_size_m = min(num_pid_m - first_pid_m, GROUP_M)
    pid_m = first_pid_m + ((pid % num_pid_in_group) % group_size_m)
    pid_n = (pid % num_pid_in_group) // group_size_m

    offs_am = (pid_m * BLOCK_M + tl.arange(0, BLOCK_M)) % M
    offs_bn = (pid_n * BLOCK_N + tl.arange(0, BLOCK_N)) % N
    offs_k = tl.arange(0, BLOCK_K)
    a_ptrs = a_ptr + offs_am[:, None] * stride_am + offs_k[None, :] * stride_ak
    b_ptrs = b_ptr + offs_k[:, None] * stride_bk + offs_bn[None, :] * stride_bn

    acc = tl.zeros((BLOCK_M, BLOCK_N), dtype=tl.float32)
    for kk in range(0, tl.cdiv(K, BLOCK_K)):
        a = tl.load(a_ptrs, mask=offs_k[None, :] < K - kk * BLOCK_K, other=0.0)
        b = tl.load(b_ptrs, mask=offs_k[:, None] < K - kk * BLOCK_K, other=0.0)
        acc = tl.dot(a, b, acc)
        a_ptrs += BLOCK_K * stride_ak
        b_ptrs += BLOCK_K * stride_bk

    c = acc.to(c_ptr.dtype.element_ty)
    offs_cm = pid_m * BLOCK_M + tl.arange(0, BLOCK_M)
    offs_cn = pid_n * BLOCK_N + tl.arange(0, BLOCK_N)
    c_ptrs = c_ptr + offs_cm[:, None] * stride_cm + offs_cn[None, :] * stride_cn
    mask = (offs_cm[:, None] < M) & (offs_cn[None, :] < N)
    tl.store(c_ptrs, c, mask=mask)

# config = {"BLOCK_K": 128, "BLOCK_M": 128, "BLOCK_N": 64, "GROUP_M": 8, "arch": "sm_100", "dtype": "fp16", "num_ctas": 1, "num_stages": 3, "num_warps": 8}
# arch = sm_100


// ===== COMPILED SASS (sm_100a) =====

	.target	sm_100a

	.elftype	@"ET_EXEC"


//--------------------- .note.nv.tkinfo           --------------------------
	.section	.note.nv.tkinfo,"",@"SHT_NOTE"
	.sectionflags	@"SHF_NOTE_NV_TKINFO"
	.tkinfo
        /*0018*/ 	.word	0x00000081
        /*0030*/ 	.string	""
        /*0030*/ 	.string	"ptxas-blackwell"
        /*0030*/ 	.string	"Cuda compilation tools, release 12.9, V12.9.86"
        /*0030*/ 	.string	"Build cuda_12.9.r12.9/compiler.36037853_0"
        /*0030*/ 	.string	"-v  -suppress-debug-info  -lineinfo  -arch sm_100a "



//--------------------- .note.nv.cuver            --------------------------
	.section	.note.nv.cuver,"",@"SHT_NOTE"
	.sectionflags	@"SHF_NOTE_NV_CUVER"
        /*0018*/ 	.short	0x0001
        /*001a*/ 	.short	0x0064
        /*001c*/ 	.short	0x0001
        /*001e*/ 	.short	0x0000
        /*0020*/ 	.short	0x0001
        /*0022*/ 	.short	0x0000


//--------------------- .nv.info                  --------------------------
	.section	.nv.info,"",@"SHT_CUDA_INFO"
	.align	4


	//----- nvinfo : EIATTR_REGCOUNT
	.align		4
        /*0000*/ 	.byte	0x04, 0x2f
        /*0002*/ 	.short	(.L_4 - .L_3)
	.align		4
.L_3:
        /*0004*/ 	.word	index@(matmul_kernel)
        /*0008*/ 	.word	0x000000ff


	//----- nvinfo : EIATTR_FRAME_SIZE
	.align		4
.L_4:
        /*000c*/ 	.byte	0x04, 0x11
        /*000e*/ 	.short	(.L_6 - .L_5)
	.align		4
.L_5:
        /*0010*/ 	.word	index@($__internal_2_$__cuda_sm10x_tcgen05_guardrail_trap_unallocated_columns_being_dealloced)
        /*0014*/ 	.word	0x000000d8


	//----- nvinfo : EIATTR_FRAME_SIZE
	.align		4
.L_6:
        /*0018*/ 	.byte	0x04, 0x11
        /*001a*/ 	.short	(.L_8 - .L_7)
	.align		4
.L_7:
        /*001c*/ 	.word	index@($__internal_1_$__cuda_sm10x_tcgen05_guardrail_trap_phase_invalid_during_alloc)
        /*0020*/ 	.word	0x000000d8


	//----- nvinfo : EIATTR_FRAME_SIZE
	.align		4
.L_8:
        /*0024*/ 	.byte	0x04, 0x11
        /*0026*/ 	.short	(.L_10 - .L_9)
	.align		4
.L_9:
        /*0028*/ 	.word	index@($__internal_0_$__cuda_sm10x_tcgen05_guardrail_trap_col_being_dealloced_not_returned_by_alloc)
        /*002c*/ 	.word	0x000000d8


	//----- nvinfo : EIATTR_FRAME_SIZE
	.align		4
.L_10:
        /*0030*/ 	.byte	0x04, 0x11
        /*0032*/ 	.short	(.L_12 - .L_11)
	.align		4
.L_11:
        /*0034*/ 	.word	index@(matmul_kernel)
        /*0038*/ 	.word	0x000000d8


	//----- nvinfo : EIATTR_MIN_STACK_SIZE
	.align		4
.L_12:
        /*003c*/ 	.byte	0x04, 0x12
        /*003e*/ 	.short	(.L_14 - .L_13)
	.align		4
.L_13:
        /*0040*/ 	.word	index@(matmul_kernel)
        /*0044*/ 	.word	0x000000d8
.L_14:


//--------------------- .nv.info.matmul_kernel    --------------------------
	.section	.nv.info.matmul_kernel,"",@"SHT_CUDA_INFO"
	.sectionflags	@""
	.align	4


	//----- nvinfo : EIATTR_CUDA_API_VERSION
	.align		4
        /*0000*/ 	.byte	0x04, 0x37
        /*0002*/ 	.short	(.L_16 - .L_15)
.L_15:
        /*0004*/ 	.word	0x00000081


	//----- nvinfo : EIATTR_KPARAM_INFO
	.align		4
.L_16:
        /*0008*/ 	.byte	0x04, 0x17
        /*000a*/ 	.short	(.L_18 - .L_17)
.L_17:
        /*000c*/ 	.word	0x00000000
        /*0010*/ 	.short	0x000d
        /*0012*/ 	.short	0x0048
        /*0014*/ 	.byte	0x00, 0xf4, 0x21, 0x00


	//----- nvinfo : EIATTR_KPARAM_INFO
	.align		4
.L_18:
        /*0018*/ 	.byte	0x04, 0x17
        /*001a*/ 	.short	(.L_20 - .L_19)
.L_19:
        /*001c*/ 	.word	0x00000000
        /*0020*/ 	.short	0x000c
        /*0022*/ 	.short	0x0040
        /*0024*/ 	.byte	0x00, 0xf4, 0x21, 0x00


	//----- nvinfo : EIATTR_KPARAM_INFO
	.align		4
.L_20:
        /*0028*/ 	.byte	0x04, 0x17
        /*002a*/ 	.short	(.L_22 - .L_21)
.L_21:
        /*002c*/ 	.word	0x00000000
        /*0030*/ 	.short	0x000b
        /*0032*/ 	.short	0x0038
        /*0034*/ 	.byte	0x00, 0xf0, 0x11, 0x00


	//----- nvinfo : EIATTR_KPARAM_INFO
	.align		4
.L_22:
        /*0038*/ 	.byte	0x04, 0x17
        /*003a*/ 	.short	(.L_24 - .L_23)
.L_23:
        /*003c*/ 	.word	0x00000000
        /*0040*/ 	.short	0x000a
        /*0042*/ 	.short	0x0034
        /*0044*/ 	.byte	0x00, 0xf0, 0x11, 0x00


	//----- nvinfo : EIATTR_KPARAM_INFO
	.align		4
.L_24:
        /*0048*/ 	.byte	0x04, 0x17
        /*004a*/ 	.short	(.L_26 - .L_25)
.L_25:
        /*004c*/ 	.word	0x00000000
        /*0050*/ 	.short	0x0009
        /*0052*/ 	.short	0x0030
        /*0054*/ 	.byte	0x00, 0xf0, 0x11, 0x00


	//----- nvinfo : EIATTR_KPARAM_INFO
	.align		4
.L_26:
        /*0058*/ 	.byte	0x04, 0x17
        /*005a*/ 	.short	(.L_28 - .L_27)
.L_27:
        /*005c*/ 	.word	0x00000000
        /*0060*/ 	.short	0x0008
        /*0062*/ 	.short	0x002c
        /*0064*/ 	.byte	0x00, 0xf0, 0x11, 0x00


	//----- nvinfo : EIATTR_KPARAM_INFO
	.align		4
.L_28:
        /*0068*/ 	.byte	0x04, 0x17
        /*006a*/ 	.short	(.L_30 - .L_29)
.L_29:
        /*006c*/ 	.word	0x00000000
        /*0070*/ 	.short	0x0007
        /*0072*/ 	.short	0x0028
        /*0074*/ 	.byte	0x00, 0xf0, 0x11, 0x00


	//----- nvinfo : EIATTR_KPARAM_INFO
	.align		4
.L_30:
        /*0078*/ 	.byte	0x04, 0x17
        /*007a*/ 	.short	(.L_32 - .L_31)
.L_31:
        /*007c*/ 	.word	0x00000000
        /*0080*/ 	.short	0x0006
        /*0082*/ 	.short	0x0024
        /*0084*/ 	.byte	0x00, 0xf0, 0x11, 0x00


	//----- nvinfo : EIATTR_KPARAM_INFO
	.align		4
.L_32:
        /*0088*/ 	.byte	0x04, 0x17
        /*008a*/ 	.short	(.L_34 - .L_33)
.L_33:
        /*008c*/ 	.word	0x00000000
        /*0090*/ 	.short	0x0005
        /*0092*/ 	.short	0x0020
        /*0094*/ 	.byte	0x00, 0xf0, 0x11, 0x00


	//----- nvinfo : EIATTR_KPARAM_INFO
	.align		4
.L_34:
        /*0098*/ 	.byte	0x04, 0x17
        /*009a*/ 	.short	(.L_36 - .L_35)
.L_35:
        /*009c*/ 	.word	0x00000000
        /*00a0*/ 	.short	0x0004
        /*00a2*/ 	.short	0x001c
        /*00a4*/ 	.byte	0x00, 0xf0, 0x11, 0x00


	//----- nvinfo : EIATTR_KPARAM_INFO
	.align		4
.L_36:
        /*00a8*/ 	.byte	0x04, 0x17
        /*00aa*/ 	.short	(.L_38 - .L_37)
.L_37:
        /*00ac*/ 	.word	0x00000000
        /*00b0*/ 	.short	0x0003
        /*00b2*/ 	.short	0x0018
        /*00b4*/ 	.byte	0x00, 0xf0, 0x11, 0x00


	//----- nvinfo : EIATTR_KPARAM_INFO
	.align		4
.L_38:
        /*00b8*/ 	.byte	0x04, 0x17
        /*00ba*/ 	.short	(.L_40 - .L_39)
.L_39:
        /*00bc*/ 	.word	0x00000000
        /*00c0*/ 	.short	0x0002
        /*00c2*/ 	.short	0x0010
        /*00c4*/ 	.byte	0x00, 0xf4, 0x21, 0x00


	//----- nvinfo : EIATTR_KPARAM_INFO
	.align		4
.L_40:
        /*00c8*/ 	.byte	0x04, 0x17
        /*00ca*/ 	.short	(.L_42 - .L_41)
.L_41:
        /*00cc*/ 	.word	0x00000000
        /*00d0*/ 	.short	0x0001
        /*00d2*/ 	.short	0x0008
        /*00d4*/ 	.byte	0x00, 0xf4, 0x21, 0x00


	//----- nvinfo : EIATTR_KPARAM_INFO
	.align		4
.L_42:
        /*00d8*/ 	.byte	0x04, 0x17
        /*00da*/ 	.short	(.L_44 - .L_43)
.L_43:
        /*00dc*/ 	.word	0x00000000
        /*00e0*/ 	.short	0x0000
        /*00e2*/ 	.short	0x0000
        /*00e4*/ 	.byte	0x00, 0xf4, 0x21, 0x00


	//----- nvinfo : EIATTR_AT_ENTRY_FRAGMENTS
	.align		4
.L_44:
        /*00e8*/ 	.byte	0x04, 0x4f
        /*00ea*/ 	.short	(.L_46 - .L_45)


	//   ....[0]....
.L_45:
        /*00ec*/ 	.word	0x00000004


	//----- nvinfo : EIATTR_RESERVED_SMEM_USED
	.align		4
.L_46:
        /*00f0*/ 	.byte	0x01, 0x41
	.zero		2


	//----- nvinfo : EIATTR_SPARSE_MMA_MASK
	.align		4
        /*00f4*/ 	.byte	0x03, 0x50
        /*00f6*/ 	.short	0x0000


	//----- nvinfo : EIATTR_TCGEN05_1CTA_USED
	.align		4
        /*00f8*/ 	.byte	0x01, 0x51
	.zero		2


	//----- nvinfo : EIATTR_MAXREG_COUNT
	.align		4
        /*00fc*/ 	.byte	0x03, 0x1b
        /*00fe*/ 	.short	0x00ff


	//----- nvinfo : EIATTR_NUM_BARRIERS
	.align		4
        /*0100*/ 	.byte	0x02, 0x4c
        /*0102*/ 	.byte	0x01
	.zero		1


	//----- nvinfo : EIATTR_ANNOTATIONS
	.align		4
        /*0104*/ 	.byte	0x04, 0x55
        /*0106*/ 	.short	(.L_48 - .L_47)


	//   ....[0]....
.L_47:
        /*0108*/ 	.word	0x00000001
        /*010c*/ 	.byte	0x10, 0x0a, 0x00, 0x00, 0x01, 0x00, 0x00, 0x00, 0x70, 0x0a, 0x00, 0x00, 0x01, 0x00, 0x00, 0x00
        /* <DEDUP_REMOVED lines=51> */
        /*044c*/ 	.byte	0x60, 0xaa, 0x00, 0x00, 0x01, 0x00, 0x00, 0x00, 0xe0, 0xaa, 0x00, 0x00


	//----- nvinfo : EIATTR_INT_WARP_WIDE_INSTR_OFFSETS
	.align		4
.L_48:
        /*0458*/ 	.byte	0x04, 0x31
        /*045a*/ 	.short	(.L_50 - .L_49)


	//   ....[0]....
.L_49:
        /*045c*/ 	.word	0x00002770


	//   ....[1]....
        /*0460*/ 	.word	0x00002780


	//   ....[2]....
        /*0464*/ 	.word	0x00004ed0


	//   ....[3]....
        /*0468*/ 	.word	0x0000b030


	//   ....[4]....
        /*046c*/ 	.word	0x0000b080


	//----- nvinfo : EIATTR_COOP_GROUP_MASK_REGIDS
	.align		4
.L_50:
        /*0470*/ 	.byte	0x04, 0x29
        /*0472*/ 	.short	(.L_52 - .L_51)


	//   ....[0]....
.L_51:
        /*0474*/ 	.word	0xffffffff


	//   ....[1]....
        /*0478*/ 	.word	0xffffffff


	//   ....[2]....
        /*047c*/ 	.word	0xffffffff


	//   ....[3]....
        /*0480*/ 	.word	0xffffffff


	//----- nvinfo : EIATTR_COOP_GROUP_INSTR_OFFSETS
	.align		4
.L_52:
        /*0484*/ 	.byte	0x04, 0x28
        /*0486*/ 	.short	(.L_54 - .L_53)


	//   ....[0]....
.L_53:
        /*0488*/ 	.word	0x00000080


	//   ....[1]....
        /*048c*/ 	.word	0x00000340


	//   ....[2]....
        /*0490*/ 	.word	0x0000aec0


	//   ....[3]....
        /*0494*/ 	.word	0x0000b130


	//----- nvinfo : EIATTR_VRC_CTA_INIT_COUNT
	.align		4
.L_54:
        /*0498*/ 	.byte	0x02, 0x4a
        /*049a*/ 	.byte	0x80
	.zero		1


	//----- nvinfo : EIATTR_MBARRIER_INSTR_OFFSETS
	.align		4
        /*049c*/ 	.byte	0x04, 0x39
        /*049e*/ 	.short	(.L_56 - .L_55)


	//   ....[0]....
.L_55:
        /*04a0*/ 	.word	0x000028b0
        /*04a4*/ 	.word	0x000000ff
        /*04a8*/ 	.word	0x00000000
        /*04ac*/ 	.short	0x0100
        /*04ae*/ 	.byte	0x0c
	.zero		1


	//   ....[1]....
        /*04b0*/ 	.word	0x00004f10
        /*04b4*/ 	.word	0x000000ff
        /*04b8*/ 	.word	0x00018008
        /*04bc*/ 	.short	0x0100
        /*04be*/ 	.byte	0x0a
	.zero		1


	//   ....[2]....
        /*04c0*/ 	.word	0x00006f20
        /*04c4*/ 	.word	0x000000ff
        /*04c8*/ 	.word	0x00000000
        /*04cc*/ 	.short	0x010a
        /*04ce*/ 	.byte	0x0c
	.zero		1


	//   ....[3]....
        /*04d0*/ 	.word	0x00009e60
        /*04d4*/ 	.word	0x000000ff
        /*04d8*/ 	.word	0x00000000
        /*04dc*/ 	.short	0x010a
        /*04de*/ 	.byte	0x0c
	.zero		1


	//   ....[4]....
        /*04e0*/ 	.word	0x00009f00
        /*04e4*/ 	.word	0x000000ff
        /*04e8*/ 	.word	0x00018000
        /*04ec*/ 	.short	0x0108
        /*04ee*/ 	.byte	0x0a
	.zero		1


	//   ....[5]....
        /*04f0*/ 	.word	0x00009f50
        /*04f4*/ 	.word	0x000000ff
        /*04f8*/ 	.word	0x00018008
        /*04fc*/ 	.short	0x0108
        /*04fe*/ 	.byte	0x0a
	.zero		1


	//   ....[6]....
        /*0500*/ 	.word	0x0000b150
        /*0504*/ 	.word	0x000000ff
        /*0508*/ 	.word	0x00000000
        /*050c*/ 	.short	0x010a
        /*050e*/ 	.byte	0x0c
	.zero		1


	//   ....[7]....
        /*0510*/ 	.word	0x0000b180
        /*0514*/ 	.word	0x000000ff
        /*0518*/ 	.word	0x00000000
        /*051c*/ 	.short	0x010a
        /*051e*/ 	.byte	0x0c
	.zero		1


	//----- nvinfo : EIATTR_NUM_MBARRIERS
	.align		4
.L_56:
        /*0520*/ 	.byte	0x03, 0x38
        /*0522*/ 	.short	0x0002


	//----- nvinfo : EIATTR_EXIT_INSTR_OFFSETS
	.align		4
        /*0524*/ 	.byte	0x04, 0x1c
        /*0526*/ 	.short	(.L_58 - .L_57)


	//   ....[0]....
.L_57:
        /*0528*/ 	.word	0x0000b140


	//----- nvinfo : EIATTR_REQNTID
	.align		4
.L_58:
        /*052c*/ 	.byte	0x04, 0x10
        /*052e*/ 	.short	(.L_60 - .L_59)
.L_59:
        /*0530*/ 	.word	0x00000100
        /*0534*/ 	.word	0x00000001
        /*0538*/ 	.word	0x00000001


	//----- nvinfo : EIATTR_CRS_STACK_SIZE
	.align		4
.L_60:
        /*053c*/ 	.byte	0x04, 0x1e
        /*053e*/ 	.short	(.L_62 - .L_61)
.L_61:
        /*0540*/ 	.word	0x00000000


	//----- nvinfo : EIATTR_CBANK_PARAM_SIZE
	.align		4
.L_62:
        /*0544*/ 	.byte	0x03, 0x19
        /*0546*/ 	.short	0x0050


	//----- nvinfo : EIATTR_PARAM_CBANK
	.align		4
        /*0548*/ 	.byte	0x04, 0x0a
        /*054a*/ 	.short	(.L_64 - .L_63)
	.align		4
.L_63:
        /*054c*/ 	.word	index@(.nv.constant0.matmul_kernel)
        /*0550*/ 	.short	0x0380
        /*0552*/ 	.short	0x0050


	//----- nvinfo : EIATTR_SW_WAR
	.align		4
.L_64:
        /*0554*/ 	.byte	0x04, 0x36
        /*0556*/ 	.short	(.L_66 - .L_65)
.L_65:
        /*0558*/ 	.word	0x00000008
.L_66:


//--------------------- .nv.compat                --------------------------
	.section	.nv.compat,"",@"SHT_CUDA_COMPAT_INFO"
	.align	4
        /*0000*/ 	.byte	0x02, 0x02, 0x02, 0x00, 0x02, 0x05, 0x05, 0x00, 0x02, 0x03, 0x00, 0x00, 0x02, 0x06, 0x01, 0x00


//--------------------- .nv.callgraph             --------------------------
	.section	.nv.callgraph,"",@"SHT_CUDA_CALLGRAPH"
	.align	4
	.sectionentsize	8
	.align		4
        /*0000*/ 	.word	0x00000000
	.align		4
        /*0004*/ 	.word	0xffffffff
	.align		4
        /*0008*/ 	.word	0x00000000
	.align		4
        /*000c*/ 	.word	0xfffffffe
	.align		4
        /*0010*/ 	.word	0x00000000
	.align		4
        /*0014*/ 	.word	0xfffffffd
	.align		4
        /*0018*/ 	.word	0x00000000
	.align		4
        /*001c*/ 	.word	0xfffffffc


//--------------------- .text.matmul_kernel       --------------------------
	.section	.text.matmul_kernel,"ax",@progbits
	.align	128
        .global         matmul_kernel
        .type           matmul_kernel,@function
        .size           matmul_kernel,(.L_x_20 - matmul_kernel)
        .other          matmul_kernel,@"STO_CUDA_ENTRY STV_DEFAULT"
matmul_kernel:
.text.matmul_kernel:
[----:B------:R-:W0:Y:S01]  /*0000*/  LDC R1, c[0x0][0x37c] ;  /* 0x0000df00ff017b82 */ /* 0x000e220000000800 */
[----:B------:R-:W1:Y:S01]  /*0010*/  S2R R0, SR_TID.X ;  /* 0x0000000000007919 */ /* 0x000e620000002100 */
[----:B0-----:R-:W-:Y:S01]  /*0020*/  VIADD R1, R1, 0xffffff28 ;  /* 0xffffff2801017836 */ /* 0x001fe20000000000 */
[----:B------:R-:W0:Y:S01]  /*0030*/  LDCU.64 UR20, c[0x0][0x358] ;  /* 0x00006b00ff1477ac */ /* 0x000e220008000a00 */
[----:B-1----:R-:W-:-:S13]  /*0040*/  ISETP.GE.U32.AND P0, PT, R0, 0x20, PT ;  /* 0x000000200000780c */ /* 0x002fda0003f06070 */
[----:B------:R-:W-:Y:S02]  /*0050*/  VOTEU.ANY UP0, P0 ;  /* 0x0000000000ff7886 */ /* 0x000fe40000000100 */
[----:B------:R-:W-:Y:S05]  /*0060*/  BRA.U UP0, `(.L_x_0) ;  /* 0x0000000100b87547 */ /* 0x000fea000b800000 */
[----:B------:R-:W1:Y:S01]  /*0070*/  S2UR UR6, SR_CgaCtaId ;  /* 0x00000000000679c3 */ /* 0x000e620000008800 */
[----:B------:R-:W-:Y:S01]  /*0080*/  NOP ;  /* 0x0000000000007918 */ /* 0x000fe20000000000 */
[----:B------:R-:W-:Y:S02]  /*0090*/  UMOV UR4, 0x40 ;  /* 0x0000004000047882 */ /* 0x000fe40000000000 */
[----:B-1----:R-:W-:-:S09]  /*00a0*/  ULEA UR4, UR6, UR4, 0x18 ;  /* 0x0000000406047291 */ /* 0x002fd2000f8ec0ff */
[----:B------:R-:W1:Y:S01]  /*00b0*/  LDS.U8 R0, [UR4] ;  /* 0x00000004ff007984 */ /* 0x000e620008000000 */
[----:B------:R-:W-:Y:S02]  /*00c0*/  UMOV UR4, 0x400 ;  /* 0x0000040000047882 */ /* 0x000fe40000000000 */
[----:B------:R-:W-:Y:S01]  /*00d0*/  ULEA UR4, UR6, UR4, 0x18 ;  /* 0x0000000406047291 */ /* 0x000fe2000f8ec0ff */
[----:B-1----:R-:W-:-:S13]  /*00e0*/  ISETP.NE.AND P0, PT, R0, RZ, PT ;  /* 0x000000ff0000720c */ /* 0x002fda0003f05270 */
[----:B------:R-:W-:Y:S05]  /*00f0*/  @P0 BRA `(.L_x_1) ;  /* 0x00000000007c0947 */ /* 0x000fea0003800000 */
[----:B------:R-:W-:-:S13]  /*0100*/  ELECT P0, URZ, PT ;  /* 0x0000000000ff782f */ /* 0x000fda0003800000 */
[----:B------:R-:W-:Y:S05]  /*0110*/  @!P0 BRA `(.L_x_2) ;  /* 0x0000000000848947 */ /* 0x000fea0003800000 */
[----:B------:R-:W-:Y:S01]  /*0120*/  UMOV UR5, 0x2 ;  /* 0x0000000200057882 */ /* 0x000fe20000000000 */
[----:B------:R-:W-:Y:S02]  /*0130*/  IMAD.MOV.U32 R4, RZ, RZ, 0x1 ;  /* 0x00000001ff047424 */ /* 0x000fe400078e00ff */
[----:B------:R-:W-:Y:S02]  /*0140*/  IMAD.MOV.U32 R5, RZ, RZ, 0x3 ;  /* 0x00000003ff057424 */ /* 0x000fe400078e00ff */
[----:B------:R-:W-:Y:S04]  /*0150*/  DEPBAR.LE SB1, 0x36 ;  /* 0x00009d800000791a */ /* 0x000fe80000000000 */
[----:B------:R-:W1:Y:S02]  /*0160*/  UTCATOMSWS.FIND_AND_SET.ALIGN UP1, UR5, UR5 ;  /* 0x00000005000575e3 */ /* 0x000e640008020800 */
[----:B-1----:R-:W-:-:S04]  /*0170*/  PLOP3.LUT P0, PT, PT, PT, UP1, 0x80, 0x8 ;  /* 0x000000000008781c */ /* 0x002fc80003f0f018 */
[----:B------:R-:W-:-:S04]  /*0180*/  SEL R0, RZ, 0xffffffff, !P0 ;  /* 0xffffffffff007807 */ /* 0x000fc80004000000 */
[----:B------:R-:W-:Y:S01]  /*0190*/  ISETP.NE.AND P0, PT, R0, RZ, PT ;  /* 0x000000ff0000720c */ /* 0x000fe20003f05270 */
[----:B------:R-:W-:-:S12]  /*01a0*/  IMAD.U32 R0, RZ, RZ, UR5 ;  /* 0x00000005ff007e24 */ /* 0x000fd8000f8e00ff */
[----:B------:R-:W-:Y:S05]  /*01b0*/  @P0 BRA `(.L_x_3) ;  /* 0x0000000000240947 */ /* 0x000fea0003800000 */
.L_x_4:
[----:B------:R-:W-:Y:S05]  /*01c0*/  NANOSLEEP 0x64 ;  /* 0x000000640000795d */ /* 0x000fea0003800000 */
[----:B------:R-:W-:-:S05]  /*01d0*/  UMOV UR5, 0x2 ;  /* 0x0000000200057882 */ /* 0x000fca0000000000 */
[----:B------:R-:W-:Y:S04]  /*01e0*/  DEPBAR.LE SB1, 0x36 ;  /* 0x00009d800000791a */ /* 0x000fe80000000000 */
[----:B------:R-:W1:Y:S02]  /*01f0*/  UTCATOMSWS.FIND_AND_SET.ALIGN UP1, UR5, UR5 ;  /* 0x00000005000575e3 */ /* 0x000e640008020800 */
[----:B-1----:R-:W-:-:S04]  /*0200*/  PLOP3.LUT P0, PT, PT, PT, UP1, 0x80, 0x8 ;  /* 0x000000000008781c */ /* 0x002fc80003f0f018 */
[----:B------:R-:W-:-:S04]  /*0210*/  SEL R0, RZ, 0xffffffff, !P0 ;  /* 0xffffffffff007807 */ /* 0x000fc80004000000 */
[----:B------:R-:W-:Y:S01]  /*0220*/  ISETP.NE.AND P0, PT, R0, RZ, PT ;  /* 0x000000ff0000720c */ /* 0x000fe20003f05270 */
[----:B------:R-:W-:-:S12]  /*0230*/  IMAD.U32 R0, RZ, RZ, UR5 ;  /* 0x00000005ff007e24 */ /* 0x000fd8000f8e00ff */
[----:B------:R-:W-:Y:S05]  /*0240*/  @!P0 BRA `(.L_x_4) ;  /* 0xfffffffc00dc8947 */ /* 0x000fea000383ffff */
.L_x_3:
[C---:B------:R-:W-:Y:S01]  /*0250*/  VIADD R3, R0.reuse, 0x10 ;  /* 0x0000001000037836 */ /* 0x040fe20000000000 */
[----:B------:R-:W-:Y:S01]  /*0260*/  UMOV UR5, 0x50 ;  /* 0x0000005000057882 */ /* 0x000fe20000000000 */
[----:B------:R-:W-:Y:S01]  /*0270*/  SHF.L.U32 R2, R5, R0, RZ ;  /* 0x0000000005027219 */ /* 0x000fe200000006ff */
[----:B------:R-:W-:Y:S01]  /*0280*/  ULEA UR5, UR6, UR5, 0x18 ;  /* 0x0000000506057291 */ /* 0x000fe2000f8ec0ff */
[----:B------:R-:W-:Y:S01]  /*0290*/  IMAD.SHL.U32 R0, R0, 0x20, RZ ;  /* 0x0000002000007824 */ /* 0x000fe200078e00ff */
[----:B------:R-:W-:-:S04]  /*02a0*/  SHF.L.U32 R3, R4, R3, RZ ;  /* 0x0000000304037219 */ /* 0x000fc800000006ff */
[----:B------:R-:W-:-:S05]  /*02b0*/  LOP3.LUT R2, R3, R2, RZ, 0xfc, !PT ;  /* 0x0000000203027212 */ /* 0x000fca00078efcff */
[----:B------:R1:W-:Y:S04]  /*02c0*/  ATOMS.OR RZ, [UR5], R2 ;  /* 0x00000002ffff798c */ /* 0x0003e8000b000005 */
[----:B------:R1:W-:Y:S01]  /*02d0*/  STS [UR4], R0 ;  /* 0x00000000ff007988 */ /* 0x0003e20008000804 */
[----:B------:R-:W-:Y:S05]  /*02e0*/  BRA `(.L_x_2) ;  /* 0x0000000000107947 */ /* 0x000fea0003800000 */
.L_x_1:
[----:B------:R-:W-:Y:S01]  /*02f0*/  IMAD.MOV.U32 R0, RZ, RZ, -0x1 ;  /* 0xffffffffff007424 */ /* 0x000fe200078e00ff */
[----:B------:R-:W-:-:S04]  /*0300*/  MOV R2, 0x330 ;  /* 0x0000033000027802 */ /* 0x000fc80000000f00 */
[----:B------:R1:W-:Y:S03]  /*0310*/  STS [UR4], R0 ;  /* 0x00000000ff007988 */ /* 0x0003e60008000804 */
[----:B01----:R-:W-:Y:S05]  /*0320*/  CALL.REL.NOINC `($__internal_1_$__cuda_sm10x_tcgen05_guardrail_trap_phase_invalid_during_alloc) ;  /* 0x000000ac00ac7944 */ /* 0x003fea0003c00000 */
.L_x_2:
[----:B------:R-:W-:Y:S05]  /*0330*/  WARPSYNC.ALL ;  /* 0x0000000000007948 */ /* 0x000fea0003800000 */
[----:B------:R-:W-:Y:S01]  /*0340*/  NOP ;  /* 0x0000000000007918 */ /* 0x000fe20000000000 */
.L_x_0:
[----:B------:R-:W2:Y:S01]  /*0350*/  LDC.64 R54, c[0x0][0x398] ;  /* 0x0000e600ff367b82 */ /* 0x000ea20000000a00 */
[----:B------:R-:W3:Y:S01]  /*0360*/  S2R R7, SR_CTAID.X ;  /* 0x0000000000077919 */ /* 0x000ee20000002500 */
[----:B------:R-:W-:Y:S01]  /*0370*/  UMOV UR10, 0x400 ;  /* 0x00000400000a7882 */ /* 0x000fe20000000000 */
[----:B------:R-:W-:Y:S01]  /*0380*/  PRMT R130, RZ, 0x7610, R130 ;  /* 0x00007610ff827816 */ /* 0x000fe20000000082 */
[----:B------:R-:W-:Y:S01]  /*0390*/  UMOV UR6, 0x1 ;  /* 0x0000000100067882 */ /* 0x000fe20000000000 */
[----:B------:R-:W4:Y:S01]  /*03a0*/  S2R R222, SR_TID.X ;  /* 0x0000000000de7919 */ /* 0x000f220000002100 */
[----:B------:R-:W-:Y:S01]  /*03b0*/  PRMT R126, RZ, 0x7610, R126 ;  /* 0x00007610ff7e7816 */ /* 0x000fe2000000007e */
[----:B------:R-:W1:Y:S01]  /*03c0*/  LDCU.128 UR16, c[0x0][0x380] ;  /* 0x00007000ff1077ac */ /* 0x000e620008000c00 */
[----:B------:R-:W5:Y:S01]  /*03d0*/  S2UR UR4, SR_CgaCtaId ;  /* 0x00000000000479c3 */ /* 0x000f620000008800 */
[----:B-12---:R-:W-:Y:S01]  /*03e0*/  VIADD R0, R55, 0x3f ;  /* 0x0000003f37007836 */ /* 0x006fe20000000000 */
[----:B------:R-:W-:-:S04]  /*03f0*/  IABS R16, R54 ;  /* 0x0000003600107213 */ /* 0x000fc80000000000 */
[----:B------:R-:W-:Y:S01]  /*0400*/  SHF.R.S32.HI R3, RZ, 0x1f, R0 ;  /* 0x0000001fff037819 */ /* 0x000fe20000011400 */
[----:B-----5:R-:W-:-:S03]  /*0410*/  ULEA UR10, UR4, UR10, 0x18 ;  /* 0x0000000a040a7291 */ /* 0x020fc6000f8ec0ff */
[----:B------:R-:W-:Y:S02]  /*0420*/  LEA.HI R3, R3, R0, RZ, 0x6 ;  /* 0x0000000003037211 */ /* 0x000fe400078f30ff */
[----:B---3--:R-:W-:Y:S01]  /*0430*/  IABS R8, R7 ;  /* 0x0000000700087213 */ /* 0x008fe20000000000 */
[----:B------:R-:W-:Y:S01]  /*0440*/  UIADD3 UR12, UPT, UPT, UR10, 0x18000, URZ ;  /* 0x000180000a0c7890 */ /* 0x000fe2000fffe0ff */
[----:B------:R-:W-:Y:S02]  /*0450*/  SHF.R.S32.HI R3, RZ, 0x6, R3 ;  /* 0x00000006ff037819 */ /* 0x000fe40000011403 */
[----:B----4-:R-:W-:Y:S02]  /*0460*/  LOP3.LUT R182, R222, 0x7f, RZ, 0xc0, !PT ;  /* 0x0000007fdeb67812 */ /* 0x010fe400078ec0ff */
[----:B------:R-:W-:Y:S01]  /*0470*/  SHF.R.U32.HI R183, RZ, 0x5, R222 ;  /* 0x00000005ffb77819 */ /* 0x000fe200000116de */
[----:B------:R-:W-:-:S05]  /*0480*/  IMAD.SHL.U32 R4, R3, 0x8, RZ ;  /* 0x0000000803047824 */ /* 0x000fca00078e00ff */
[-C--:B------:R-:W-:Y:S02]  /*0490*/  IABS R5, R4.reuse ;  /* 0x0000000400057213 */ /* 0x080fe40000000000 */
[----:B------:R-:W-:Y:S02]  /*04a0*/  IABS R10, R4 ;  /* 0x00000004000a7213 */ /* 0x000fe40000000000 */
[----:B------:R-:W1:Y:S08]  /*04b0*/  I2F.RP R0, R5 ;  /* 0x0000000500007306 */ /* 0x000e700000209400 */
[----:B-1----:R-:W1:Y:S02]  /*04c0*/  MUFU.RCP R0, R0 ;  /* 0x0000000000007308 */ /* 0x002e640000001000 */
[----:B-1----:R-:W-:-:S02]  /*04d0*/  VIADD R2, R0, 0xffffffe ;  /* 0x0ffffffe00027836 */ /* 0x002fc40000000000 */
[----:B------:R-:W-:-:S04]  /*04e0*/  IMAD.MOV R0, RZ, RZ, -R10 ;  /* 0x000000ffff007224 */ /* 0x000fc800078e0a0a */
[----:B------:R1:W2:Y:S02]  /*04f0*/  F2I.FTZ.U32.TRUNC.NTZ R3, R2 ;  /* 0x0000000200037305 */ /* 0x0002a4000021f000 */
[----:B-1----:R-:W-:Y:S02]  /*0500*/  IMAD.MOV.U32 R2, RZ, RZ, RZ ;  /* 0x000000ffff027224 */ /* 0x002fe400078e00ff */
[----:B--2---:R-:W-:-:S04]  /*0510*/  IMAD.MOV R6, RZ, RZ, -R3 ;  /* 0x000000ffff067224 */ /* 0x004fc800078e0a03 */
[----:B------:R-:W-:Y:S02]  /*0520*/  IMAD R9, R6, R5, RZ ;  /* 0x0000000506097224 */ /* 0x000fe400078e02ff */
[----:B------:R-:W-:Y:S01]  /*0530*/  IMAD.MOV.U32 R6, RZ, RZ, R8 ;  /* 0x000000ffff067224 */ /* 0x000fe200078e0008 */
[----:B------:R-:W-:Y:S01]  /*0540*/  IABS R8, R55 ;  /* 0x0000003700087213 */ /* 0x000fe20000000000 */
[----:B------:R-:W-:-:S06]  /*0550*/  IMAD.HI.U32 R3, R3, R9, R2 ;  /* 0x0000000903037227 */ /* 0x000fcc00078e0002 */
[----:B------:R-:W-:-:S04]  /*0560*/  IMAD.HI.U32 R3, R3, R6, RZ ;  /* 0x0000000603037227 */ /* 0x000fc800078e00ff */
[----:B------:R-:W-:Y:S01]  /*0570*/  IMAD R0, R3, R0, R6 ;  /* 0x0000000003007224 */ /* 0x000fe200078e0206 */
[----:B------:R-:W-:Y:S04]  /*0580*/  BAR.SYNC.DEFER_BLOCKING 0x0 ;  /* 0x0000000000007b1d */ /* 0x000fe80000010000 */
[----:B------:R-:W-:-:S13]  /*0590*/  ISETP.GT.U32.AND P1, PT, R5, R0, PT ;  /* 0x000000000500720c */ /* 0x000fda0003f24070 */
[----:B------:R-:W-:Y:S02]  /*05a0*/  @!P1 IMAD.IADD R0, R0, 0x1, -R5 ;  /* 0x0000000100009824 */ /* 0x000fe400078e0a05 */
[----:B------:R-:W-:Y:S01]  /*05b0*/  @!P1 VIADD R3, R3, 0x1 ;  /* 0x0000000103039836 */ /* 0x000fe20000000000 */
[----:B------:R-:W-:Y:S02]  /*05c0*/  ISETP.NE.AND P1, PT, R4, RZ, PT ;  /* 0x000000ff0400720c */ /* 0x000fe40003f25270 */
[----:B------:R-:W-:Y:S02]  /*05d0*/  ISETP.GE.U32.AND P0, PT, R0, R5, PT ;  /* 0x000000050000720c */ /* 0x000fe40003f06070 */
[----:B------:R-:W-:-:S04]  /*05e0*/  LOP3.LUT R0, R7, R4, RZ, 0x3c, !PT ;  /* 0x0000000407007212 */ /* 0x000fc800078e3cff */
[----:B------:R-:W-:Y:S01]  /*05f0*/  ISETP.GE.AND P2, PT, R0, RZ, PT ;  /* 0x000000ff0000720c */ /* 0x000fe20003f46270 */
[----:B------:R-:W-:-:S06]  /*0600*/  VIADD R0, R54, 0x7f ;  /* 0x0000007f36007836 */ /* 0x000fcc0000000000 */
[----:B------:R-:W-:-:S04]  /*0610*/  @P0 VIADD R3, R3, 0x1 ;  /* 0x0000000103030836 */ /* 0x000fc80000000000 */
[----:B------:R-:W-:Y:S01]  /*0620*/  IMAD.MOV.U32 R2, RZ, RZ, R3 ;  /* 0x000000ffff027224 */ /* 0x000fe200078e0003 */
[----:B------:R-:W-:-:S03]  /*0630*/  SHF.R.S32.HI R3, RZ, 0x1f, R0 ;  /* 0x0000001fff037819 */ /* 0x000fc60000011400 */
[----:B------:R-:W-:Y:S01]  /*0640*/  @!P2 IMAD.MOV R2, RZ, RZ, -R2 ;  /* 0x000000ffff02a224 */ /* 0x000fe200078e0a02 */
[----:B------:R-:W-:Y:S02]  /*0650*/  @!P1 LOP3.LUT R2, RZ, R4, RZ, 0x33, !PT ;  /* 0x00000004ff029212 */ /* 0x000fe400078e33ff */
[----:B------:R-:W-:-:S03]  /*0660*/  LEA.HI R3, R3, R0, RZ, 0x7 ;  /* 0x0000000003037211 */ /* 0x000fc600078f38ff */
[----:B------:R-:W-:-:S05]  /*0670*/  IMAD.SHL.U32 R12, R2, 0x8, RZ ;  /* 0x00000008020c7824 */ /* 0x000fca00078e00ff */
[----:B------:R-:W-:-:S04]  /*0680*/  LEA.HI.SX32 R3, R3, -R12, 0x19 ;  /* 0x8000000c03037211 */ /* 0x000fc800078fcaff */
[----:B------:R-:W-:Y:S01]  /*0690*/  VIMNMX R19, PT, PT, R3, 0x8, PT ;  /* 0x0000000803137848 */ /* 0x000fe20003fe0100 */
[----:B------:R-:W-:Y:S02]  /*06a0*/  IMAD.MOV R3, RZ, RZ, -R2 ;  /* 0x000000ffff037224 */ /* 0x000fe400078e0a02 */
[----:B------:R-:W-:Y:S01]  /*06b0*/  IMAD.MOV.U32 R2, RZ, RZ, R8 ;  /* 0x000000ffff027224 */ /* 0x000fe200078e0008 */
[----:B------:R-:W-:Y:S01]  /*06c0*/  IABS R9, R19 ;  /* 0x0000001300097213 */ /* 0x000fe20000000000 */
[----:B------:R-:W-:Y:S02]  /*06d0*/  IMAD R10, R4, R3, R7 ;  /* 0x00000003040a7224 */ /* 0x000fe400078e0207 */
[----:B------:R-:W-:Y:S01]  /*06e0*/  IMAD.MOV.U32 R4, RZ, RZ, RZ ;  /* 0x000000ffff047224 */ /* 0x000fe200078e00ff */
[----:B------:R-:W1:Y:S08]  /*06f0*/  I2F.RP R0, R9 ;  /* 0x0000000900007306 */ /* 0x000e700000209400 */
[----:B------:R-:W2:Y:S08]  /*0700*/  I2F.RP R8, R2 ;  /* 0x0000000200087306 */ /* 0x000eb00000209400 */
[----:B-1----:R-:W1:Y:S08]  /*0710*/  MUFU.RCP R0, R0 ;  /* 0x0000000000007308 */ /* 0x002e700000001000 */
[----:B--2---:R-:W-:Y:S01]  /*0720*/  MUFU.RCP R8, R8 ;  /* 0x0000000800087308 */ /* 0x004fe20000001000 */
[----:B-1----:R-:W-:Y:S01]  /*0730*/  VIADD R5, R0, 0xffffffe ;  /* 0x0ffffffe00057836 */ /* 0x002fe20000000000 */
[----:B------:R-:W-:-:S06]  /*0740*/  IABS R0, R10 ;  /* 0x0000000a00007213 */ /* 0x000fcc0000000000 */
[----:B------:R-:W1:Y:S02]  /*0750*/  F2I.FTZ.U32.TRUNC.NTZ R5, R5 ;  /* 0x0000000500057305 */ /* 0x000e64000021f000 */
[----:B-1----:R-:W-:-:S04]  /*0760*/  IMAD.MOV R6, RZ, RZ, -R5 ;  /* 0x000000ffff067224 */ /* 0x002fc800078e0a05 */
[----:B------:R-:W-:Y:S01]  /*0770*/  IMAD R3, R6, R9, RZ ;  /* 0x0000000906037224 */ /* 0x000fe200078e02ff */
[----:B------:R-:W-:-:S03]  /*0780*/  IABS R6, R19 ;  /* 0x0000001300067213 */ /* 0x000fc60000000000 */
[----:B------:R-:W-:Y:S02]  /*0790*/  IMAD.HI.U32 R4, R5, R3, R4 ;  /* 0x0000000305047227 */ /* 0x000fe400078e0004 */
[----:B------:R-:W1:Y:S02]  /*07a0*/  I2F.RP R3, R16 ;  /* 0x0000001000037306 */ /* 0x000e640000209400 */
[----:B------:R-:W-:Y:S02]  /*07b0*/  IMAD.MOV.U32 R5, RZ, RZ, R0 ;  /* 0x000000ffff057224 */ /* 0x000fe400078e0000 */
[----:B------:R-:W-:Y:S02]  /*07c0*/  IMAD.MOV R0, RZ, RZ, -R6 ;  /* 0x000000ffff007224 */ /* 0x000fe400078e0a06 */
[----:B------:R-:W-:-:S04]  /*07d0*/  IMAD.HI.U32 R4, R4, R5, RZ ;  /* 0x0000000504047227 */ /* 0x000fc800078e00ff */
[----:B------:R-:W-:Y:S02]  /*07e0*/  IMAD R0, R4, R0, R5 ;  /* 0x0000000004007224 */ /* 0x000fe400078e0205 */
[----:B------:R-:W-:-:S03]  /*07f0*/  VIADD R6, R8, 0xffffffe ;  /* 0x0ffffffe08067836 */ /* 0x000fc60000000000 */
[----:B------:R-:W-:Y:S01]  /*0800*/  ISETP.GT.U32.AND P1, PT, R9, R0, PT ;  /* 0x000000000900720c */ /* 0x000fe20003f24070 */
[----:B-1----:R-:W1:Y:S08]  /*0810*/  MUFU.RCP R3, R3 ;  /* 0x0000000300037308 */ /* 0x002e700000001000 */
[----:B------:R2:W3:Y:S04]  /*0820*/  F2I.FTZ.U32.TRUNC.NTZ R7, R6 ;  /* 0x0000000600077305 */ /* 0x0004e8000021f000 */
[----:B------:R-:W-:-:S02]  /*0830*/  @!P1 IMAD.IADD R0, R0, 0x1, -R9 ;  /* 0x0000000100009824 */ /* 0x000fc400078e0a09 */
[----:B------:R-:W-:Y:S01]  /*0840*/  @!P1 VIADD R4, R4, 0x1 ;  /* 0x0000000104049836 */ /* 0x000fe20000000000 */
[----:B------:R-:W-:Y:S02]  /*0850*/  ISETP.NE.AND P1, PT, R19, RZ, PT ;  /* 0x000000ff1300720c */ /* 0x000fe40003f25270 */
[----:B------:R-:W-:Y:S01]  /*0860*/  ISETP.GE.U32.AND P0, PT, R0, R9, PT ;  /* 0x000000090000720c */ /* 0x000fe20003f06070 */
[----:B-1----:R-:W-:Y:S01]  /*0870*/  VIADD R3, R3, 0xffffffe ;  /* 0x0ffffffe03037836 */ /* 0x002fe20000000000 */
[----:B------:R-:W-:Y:S01]  /*0880*/  LOP3.LUT R0, R10, R19, RZ, 0x3c, !PT ;  /* 0x000000130a007212 */ /* 0x000fe200078e3cff */
[----:B--2---:R-:W-:Y:S02]  /*0890*/  IMAD.MOV.U32 R6, RZ, RZ, RZ ;  /* 0x000000ffff067224 */ /* 0x004fe400078e00ff */
[----:B------:R-:W1:Y:S01]  /*08a0*/  F2I.FTZ.U32.TRUNC.NTZ R5, R3 ;  /* 0x0000000300057305 */ /* 0x000e62000021f000 */
[----:B------:R-:W-:Y:S01]  /*08b0*/  ISETP.GE.AND P2, PT, R0, RZ, PT ;  /* 0x000000ff0000720c */ /* 0x000fe20003f46270 */
[----:B---3--:R-:W-:Y:S01]  /*08c0*/  IMAD.MOV R11, RZ, RZ, -R7 ;  /* 0x000000ffff0b7224 */ /* 0x008fe200078e0a07 */
[----:B------:R-:W-:-:S03]  /*08d0*/  SHF.R.U32.HI R0, RZ, 0x7, R222 ;  /* 0x00000007ff007819 */ /* 0x000fc600000116de */
[----:B------:R-:W-:Y:S01]  /*08e0*/  IMAD R11, R11, R2, RZ ;  /* 0x000000020b0b7224 */ /* 0x000fe200078e02ff */
[----:B------:R-:W-:Y:S01]  /*08f0*/  SGXT.U32 R0, R0, 0x1 ;  /* 0x000000010000781a */ /* 0x000fe20000000000 */
[----:B------:R-:W-:Y:S02]  /*0900*/  @P0 VIADD R4, R4, 0x1 ;  /* 0x0000000104040836 */ /* 0x000fe40000000000 */
[----:B------:R-:W-:-:S04]  /*0910*/  IMAD.HI.U32 R6, R7, R11, R6 ;  /* 0x0000000b07067227 */ /* 0x000fc800078e0006 */
[----:B------:R-:W-:Y:S01]  /*0920*/  @!P2 IMAD.MOV R4, RZ, RZ, -R4 ;  /* 0x000000ffff04a224 */ /* 0x000fe200078e0a04 */
[----:B------:R-:W-:Y:S01]  /*0930*/  @!P1 LOP3.LUT R4, RZ, R19, RZ, 0x33, !PT ;  /* 0x00000013ff049212 */ /* 0x000fe200078e33ff */
[----:B-1----:R-:W-:-:S04]  /*0940*/  IMAD.MOV R11, RZ, RZ, -R5 ;  /* 0x000000ffff0b7224 */ /* 0x002fc800078e0a05 */
[----:B------:R-:W-:Y:S02]  /*0950*/  IMAD.SHL.U32 R9, R4, 0x40, RZ ;  /* 0x0000004004097824 */ /* 0x000fe400078e00ff */
[----:B------:R-:W-:Y:S02]  /*0960*/  IMAD.MOV R4, RZ, RZ, -R4 ;  /* 0x000000ffff047224 */ /* 0x000fe400078e0a04 */
[----:B------:R-:W-:Y:S01]  /*0970*/  IMAD R11, R11, R16, RZ ;  /* 0x000000100b0b7224 */ /* 0x000fe200078e02ff */
[----:B------:R-:W-:Y:S01]  /*0980*/  LOP3.LUT R34, R9, 0x2e, R0, 0xfe, !PT ;  /* 0x0000002e09227812 */ /* 0x000fe200078efe00 */
[----:B------:R-:W-:Y:S01]  /*0990*/  IMAD R3, R19, R4, R10 ;  /* 0x0000000413037224 */ /* 0x000fe200078e020a */
[C---:B------:R-:W-:Y:S01]  /*09a0*/  LOP3.LUT R74, R9.reuse, R0, RZ, 0xfc, !PT ;  /* 0x00000000094a7212 */ /* 0x040fe200078efcff */
[----:B------:R-:W-:Y:S01]  /*09b0*/  IMAD.MOV.U32 R4, RZ, RZ, RZ ;  /* 0x000000ffff047224 */ /* 0x000fe200078e00ff */
[----:B------:R-:W-:Y:S01]  /*09c0*/  IABS R57, R34 ;  /* 0x0000002200397213 */ /* 0x000fe20000000000 */
[----:B------:R-:W-:Y:S01]  /*09d0*/  IMAD.IADD R3, R12, 0x1, R3 ;  /* 0x000000010c037824 */ /* 0x000fe200078e0203 */
[----:B------:R-:W-:Y:S01]  /*09e0*/  LOP3.LUT R46, R9, 0x4, R0, 0xfe, !PT ;  /* 0x00000004092e7812 */ /* 0x000fe200078efe00 */
[----:B------:R-:W-:Y:S01]  /*09f0*/  IMAD.HI.U32 R4, R5, R11, R4 ;  /* 0x0000000b05047227 */ /* 0x000fe200078e0004 */
[C-C-:B------:R-:W-:Y:S01]  /*0a00*/  LOP3.LUT R73, R9.reuse, 0x2, R0.reuse, 0xfe, !PT ;  /* 0x0000000209497812 */ /* 0x140fe200078efe00 */
[----:B------:R-:W-:Y:S01]  /*0a10*/  STL [R1+0x80], R74 ;  /* 0x0000804a01007387 */ /* 0x000fe20000100800 */
[----:B------:R-:W-:Y:S01]  /*0a20*/  LOP3.LUT R20, R9, 0x3e, R0, 0xfe, !PT ;  /* 0x0000003e09147812 */ /* 0x000fe200078efe00 */
[----:B------:R-:W-:Y:S01]  /*0a30*/  IMAD R76, R3, 0x80, R182 ;  /* 0x00000080034c7824 */ /* 0x000fe200078e02b6 */
[----:B------:R-:W-:Y:S01]  /*0a40*/  IABS R13, R74 ;  /* 0x0000004a000d7213 */ /* 0x000fe20000000000 */
[C---:B------:R-:W-:Y:S01]  /*0a50*/  IMAD.HI.U32 R3, R6.reuse, R57, RZ ;  /* 0x0000003906037227 */ /* 0x040fe200078e00ff */
[----:B------:R-:W-:Y:S01]  /*0a60*/  IABS R17, R46 ;  /* 0x0000002e00117213 */ /* 0x000fe20000000000 */
[----:B------:R-:W-:Y:S01]  /*0a70*/  STL [R1+0x7c], R73 ;  /* 0x00007c4901007387 */ /* 0x000fe20000100800 */
[----:B------:R-:W-:Y:S01]  /*0a80*/  IABS R65, R76 ;  /* 0x0000004c00417213 */ /* 0x000fe20000000000 */
[----:B------:R-:W-:Y:S01]  /*0a90*/  IMAD.MOV R3, RZ, RZ, -R3 ;  /* 0x000000ffff037224 */ /* 0x000fe200078e0a03 */
[----:B------:R-:W-:Y:S01]  /*0aa0*/  IABS R15, R73 ;  /* 0x00000049000f7213 */ /* 0x000fe20000000000 */
[----:B------:R-:W-:Y:S01]  /*0ab0*/  IMAD.HI.U32 R7, R6, R13, RZ ;  /* 0x0000000d06077227 */ /* 0x000fe200078e00ff */
[----:B------:R-:W-:Y:S01]  /*0ac0*/  IABS R75, R20 ;  /* 0x00000014004b7213 */ /* 0x000fe20000000000 */
[----:B------:R-:W-:Y:S01]  /*0ad0*/  STL [R1+0x78], R46 ;  /* 0x0000782e01007387 */ /* 0x000fe20000100800 */
[C-C-:B------:R-:W-:Y:S01]  /*0ae0*/  LOP3.LUT R72, R9.reuse, 0x6, R0.reuse, 0xfe, !PT ;  /* 0x0000000609487812 */ /* 0x140fe200078efe00 */
[----:B------:R-:W-:Y:S01]  /*0af0*/  IMAD.HI.U32 R4, R4, R65, RZ ;  /* 0x0000004104047227 */ /* 0x000fe200078e00ff */
[----:B------:R-:W-:-:S02]  /*0b00*/  LOP3.LUT R71, R9, 0x8, R0, 0xfe, !PT ;  /* 0x0000000809477812 */ /* 0x000fc400078efe00 */
[C---:B------:R-:W-:Y:S01]  /*0b10*/  LOP3.LUT R70, R9.reuse, 0xa, R0, 0xfe, !PT ;  /* 0x0000000a09467812 */ /* 0x040fe200078efe00 */
[----:B------:R-:W-:Y:S01]  /*0b20*/  IMAD.MOV R4, RZ, RZ, -R4 ;  /* 0x000000ffff047224 */ /* 0x000fe200078e0a04 */
[C-C-:B------:R-:W-:Y:S01]  /*0b30*/  LOP3.LUT R69, R9.reuse, 0xc, R0.reuse, 0xfe, !PT ;  /* 0x0000000c09457812 */ /* 0x140fe200078efe00 */
[----:B------:R-:W-:Y:S01]  /*0b40*/  IMAD R57, R2, R3, R57 ;  /* 0x0000000302397224 */ /* 0x000fe200078e0239 */
[C-C-:B------:R-:W-:Y:S01]  /*0b50*/  LOP3.LUT R68, R9.reuse, 0xe, R0.reuse, 0xfe, !PT ;  /* 0x0000000e09447812 */ /* 0x140fe200078efe00 */
[----:B------:R-:W-:Y:S01]  /*0b60*/  IMAD R3, R16, R4, R65 ;  /* 0x0000000410037224 */ /* 0x000fe200078e0241 */
[C-C-:B------:R-:W-:Y:S01]  /*0b70*/  LOP3.LUT R67, R9.reuse, 0x10, R0.reuse, 0xfe, !PT ;  /* 0x0000001009437812 */ /* 0x140fe200078efe00 */
[----:B------:R-:W-:Y:S01]  /*0b80*/  IMAD.HI.U32 R10, R6, R17, RZ ;  /* 0x00000011060a7227 */ /* 0x000fe200078e00ff */
[C-C-:B------:R-:W-:Y:S01]  /*0b90*/  LOP3.LUT R66, R9.reuse, 0x12, R0.reuse, 0xfe, !PT ;  /* 0x0000001209427812 */ /* 0x140fe200078efe00 */
[----:B------:R-:W-:Y:S01]  /*0ba0*/  STL [R1+0x74], R72 ;  /* 0x0000744801007387 */ /* 0x000fe20000100800 */
[----:B------:R-:W-:Y:S01]  /*0bb0*/  ISETP.GT.U32.AND P0, PT, R16, R3, PT ;  /* 0x000000031000720c */ /* 0x000fe20003f04070 */
[----:B------:R-:W-:Y:S01]  /*0bc0*/  IMAD.HI.U32 R8, R6, R15, RZ ;  /* 0x0000000f06087227 */ /* 0x000fe200078e00ff */
[C-C-:B------:R-:W-:Y:S01]  /*0bd0*/  LOP3.LUT R64, R9.reuse, 0x14, R0.reuse, 0xfe, !PT ;  /* 0x0000001409407812 */ /* 0x140fe200078efe00 */
[----:B------:R-:W-:Y:S01]  /*0be0*/  STL [R1+0x70], R71 ;  /* 0x0000704701007387 */ /* 0x000fe20000100800 */
[C-C-:B------:R-:W-:Y:S01]  /*0bf0*/  LOP3.LUT R62, R9.reuse, 0x16, R0.reuse, 0xfe, !PT ;  /* 0x00000016093e7812 */ /* 0x140fe200078efe00 */
[----:B------:R-:W-:Y:S01]  /*0c00*/  IMAD.MOV R7, RZ, RZ, -R7 ;  /* 0x000000ffff077224 */ /* 0x000fe200078e0a07 */
[C---:B------:R-:W-:Y:S01]  /*0c10*/  LOP3.LUT R60, R9.reuse, 0x18, R0, 0xfe, !PT ;  /* 0x00000018093c7812 */ /* 0x040fe200078efe00 */
[----:B------:R-:W-:Y:S01]  /*0c20*/  IMAD.MOV R10, RZ, RZ, -R10 ;  /* 0x000000ffff0a7224 */ /* 0x000fe200078e0a0a */
[C---:B------:R-:W-:Y:S01]  /*0c30*/  LOP3.LUT R58, R9.reuse, 0x1a, R0, 0xfe, !PT ;  /* 0x0000001a093a7812 */ /* 0x040fe200078efe00 */
[----:B------:R-:W-:Y:S01]  /*0c40*/  IMAD.MOV R8, RZ, RZ, -R8 ;  /* 0x000000ffff087224 */ /* 0x000fe200078e0a08 */
[C-C-:B------:R-:W-:Y:S01]  /*0c50*/  LOP3.LUT R56, R9.reuse, 0x1c, R0.reuse, 0xfe, !PT ;  /* 0x0000001c09387812 */ /* 0x140fe200078efe00 */
[C---:B------:R-:W-:Y:S01]  /*0c60*/  IMAD R5, R2.reuse, R7, R13 ;  /* 0x0000000702057224 */ /* 0x040fe200078e020d */
[----:B------:R-:W-:Y:S01]  /*0c70*/  LOP3.LUT R52, R9, 0x1e, R0, 0xfe, !PT ;  /* 0x0000001e09347812 */ /* 0x000fe200078efe00 */
[----:B------:R-:W-:Y:S01]  /*0c80*/  @!P0 IMAD.IADD R3, R3, 0x1, -R16 ;  /* 0x0000000103038824 */ /* 0x000fe200078e0a10 */
[C-C-:B------:R-:W-:Y:S01]  /*0c90*/  LOP3.LUT R50, R9.reuse, 0x20, R0.reuse, 0xfe, !PT ;  /* 0x0000002009327812 */ /* 0x140fe200078efe00 */
[C---:B------:R-:W-:Y:S01]  /*0ca0*/  IMAD R13, R2.reuse, R10, R17 ;  /* 0x0000000a020d7224 */ /* 0x040fe200078e0211 */
[C-C-:B------:R-:W-:Y:S01]  /*0cb0*/  LOP3.LUT R48, R9.reuse, 0x22, R0.reuse, 0xfe, !PT ;  /* 0x0000002209307812 */ /* 0x140fe200078efe00 */
[----:B------:R-:W-:Y:S01]  /*0cc0*/  IMAD R11, R2, R8, R15 ;  /* 0x00000008020b7224 */ /* 0x000fe200078e020f */
[C-C-:B------:R-:W-:Y:S01]  /*0cd0*/  LOP3.LUT R44, R9.reuse, 0x24, R0.reuse, 0xfe, !PT ;  /* 0x00000024092c7812 */ /* 0x140fe200078efe00 */
[----:B------:R-:W-:Y:S01]  /*0ce0*/  STL [R1+0x6c], R70 ;  /* 0x00006c4601007387 */ /* 0x000fe20000100800 */
[----:B------:R-:W-:-:S02]  /*0cf0*/  LOP3.LUT R42, R9, 0x26, R0, 0xfe, !PT ;  /* 0x00000026092a7812 */ /* 0x000fc400078efe00 */
[C-C-:B------:R-:W-:Y:S01]  /*0d00*/  LOP3.LUT R40, R9.reuse, 0x28, R0.reuse, 0xfe, !PT ;  /* 0x0000002809287812 */ /* 0x140fe200078efe00 */
[----:B------:R-:W-:Y:S01]  /*0d10*/  STL [R1+0x68], R69 ;  /* 0x0000684501007387 */ /* 0x000fe20000100800 */
[C-C-:B------:R-:W-:Y:S02]  /*0d20*/  LOP3.LUT R38, R9.reuse, 0x2a, R0.reuse, 0xfe, !PT ;  /* 0x0000002a09267812 */ /* 0x140fe400078efe00 */
[C-C-:B------:R-:W-:Y:S01]  /*0d30*/  LOP3.LUT R36, R9.reuse, 0x2c, R0.reuse, 0xfe, !PT ;  /* 0x0000002c09247812 */ /* 0x140fe200078efe00 */
[----:B------:R-:W-:Y:S01]  /*0d40*/  STL [R1+0x64], R68 ;  /* 0x0000644401007387 */ /* 0x000fe20000100800 */
[C-C-:B------:R-:W-:Y:S02]  /*0d50*/  LOP3.LUT R32, R9.reuse, 0x30, R0.reuse, 0xfe, !PT ;  /* 0x0000003009207812 */ /* 0x140fe400078efe00 */
        /* <DEDUP_REMOVED lines=8> */
[----:B------:R-:W-:Y:S01]  /*0de0*/  LOP3.LUT R18, R9, 0x3c, R0, 0xfe, !PT ;  /* 0x0000003c09127812 */ /* 0x000fe200078efe00 */
[----:B------:R-:W-:Y:S01]  /*0df0*/  IMAD.HI.U32 R9, R6, R75, RZ ;  /* 0x0000004b06097227 */ /* 0x000fe200078e00ff */
[----:B------:R-:W-:Y:S01]  /*0e00*/  IABS R19, R70 ;  /* 0x0000004600137213 */ /* 0x000fe20000000000 */
[----:B------:R-:W-:Y:S01]  /*0e10*/  STL [R1+0x54], R62 ;  /* 0x0000543e01007387 */ /* 0x000fe20000100800 */
[----:B------:R-:W-:Y:S01]  /*0e20*/  ISETP.GT.U32.AND P0, PT, R16, R3, PT ;  /* 0x000000031000720c */ /* 0x000fe20003f04070 */
[----:B------:R-:W-:Y:S01]  /*0e30*/  IMAD.MOV R9, RZ, RZ, -R9 ;  /* 0x000000ffff097224 */ /* 0x000fe200078e0a09 */
[----:B------:R-:W-:Y:S01]  /*0e40*/  IABS R15, R72 ;  /* 0x00000048000f7213 */ /* 0x000fe20000000000 */
[----:B------:R-:W-:Y:S01]  /*0e50*/  IMAD.HI.U32 R10, R6, R19, RZ ;  /* 0x00000013060a7227 */ /* 0x000fe200078e00ff */
[----:B------:R-:W-:Y:S01]  /*0e60*/  IABS R17, R71 ;  /* 0x0000004700117213 */ /* 0x000fe20000000000 */
[----:B------:R-:W-:Y:S01]  /*0e70*/  STL [R1+0x50], R60 ;  /* 0x0000503c01007387 */ /* 0x000fe20000100800 */
[----:B------:R-:W-:Y:S01]  /*0e80*/  IABS R21, R69 ;  /* 0x0000004500157213 */ /* 0x000fe20000000000 */
[C---:B------:R-:W-:Y:S01]  /*0e90*/  IMAD R75, R2.reuse, R9, R75 ;  /* 0x00000009024b7224 */ /* 0x040fe200078e024b */
[----:B------:R-:W-:Y:S01]  /*0ea0*/  IABS R23, R68 ;  /* 0x0000004400177213 */ /* 0x000fe20000000000 */
[----:B------:R-:W-:Y:S01]  /*0eb0*/  IMAD.MOV R10, RZ, RZ, -R10 ;  /* 0x000000ffff0a7224 */ /* 0x000fe200078e0a0a */
[----:B------:R-:W-:Y:S01]  /*0ec0*/  ISETP.GT.U32.AND P2, PT, R2, R5, PT ;  /* 0x000000050200720c */ /* 0x000fe20003f44070 */
[----:B------:R-:W-:Y:S01]  /*0ed0*/  IMAD.HI.U32 R7, R6, R15, RZ ;  /* 0x0000000f06077227 */ /* 0x000fe200078e00ff */
[C---:B------:R-:W-:Y:S01]  /*0ee0*/  ISETP.GT.U32.AND P1, PT, R2.reuse, R75, PT ;  /* 0x0000004b0200720c */ /* 0x040fe20003f24070 */
[----:B------:R-:W-:Y:S01]  /*0ef0*/  STL [R1+0x4c], R58 ;  /* 0x00004c3a01007387 */ /* 0x000fe20000100800 */
[----:B------:R-:W-:Y:S01]  /*0f00*/  ISETP.GT.U32.AND P3, PT, R2, R11, PT ;  /* 0x0000000b0200720c */ /* 0x000fe20003f64070 */
[----:B------:R-:W-:Y:S01]  /*0f10*/  IMAD.HI.U32 R8, R6, R17, RZ ;  /* 0x0000001106087227 */ /* 0x000fe200078e00ff */
[C---:B------:R-:W-:Y:S01]  /*0f20*/  ISETP.GT.U32.AND P5, PT, R2.reuse, R13, PT ;  /* 0x0000000d0200720c */ /* 0x040fe20003fa4070 */
[----:B------:R-:W-:Y:S01]  /*0f30*/  STL [R1+0x48], R56 ;  /* 0x0000483801007387 */ /* 0x000fe20000100800 */
[----:B------:R-:W-:Y:S01]  /*0f40*/  IABS R27, R66 ;  /* 0x00000042001b7213 */ /* 0x000fe20000000000 */
[----:B------:R-:W-:Y:S01]  /*0f50*/  IMAD R19, R2, R10, R19 ;  /* 0x0000000a02137224 */ /* 0x000fe200078e0213 */
[----:B------:R-:W-:Y:S01]  /*0f60*/  IABS R25, R67 ;  /* 0x0000004300197213 */ /* 0x000fe20000000000 */
[C---:B------:R-:W-:Y:S01]  /*0f70*/  IMAD.HI.U32 R12, R6.reuse, R21, RZ ;  /* 0x00000015060c7227 */ /* 0x040fe200078e00ff */
[----:B------:R-:W-:Y:S01]  /*0f80*/  IABS R31, R62 ;  /* 0x0000003e001f7213 */ /* 0x000fe20000000000 */
[----:B------:R-:W-:Y:S01]  /*0f90*/  STL [R1+0x44], R52 ;  /* 0x0000443401007387 */ /* 0x000fe20000100800 */
[----:B------:R-:W-:Y:S01]  /*0fa0*/  IABS R29, R64 ;  /* 0x00000040001d7213 */ /* 0x000fe20000000000 */
[----:B------:R-:W-:Y:S01]  /*0fb0*/  IMAD.HI.U32 R14, R6, R23, RZ ;  /* 0x00000017060e7227 */ /* 0x000fe200078e00ff */
[----:B------:R-:W-:Y:S01]  /*0fc0*/  IABS R33, R60 ;  /* 0x0000003c00217213 */ /* 0x000fe20000000000 */
[----:B------:R-:W-:Y:S01]  /*0fd0*/  STL [R1+0x40], R50 ;  /* 0x0000403201007387 */ /* 0x000fe20000100800 */
[----:B------:R-:W-:Y:S01]  /*0fe0*/  IABS R35, R58 ;  /* 0x0000003a00237213 */ /* 0x000fe20000000000 */
[----:B------:R-:W-:Y:S01]  /*0ff0*/  IMAD.MOV R7, RZ, RZ, -R7 ;  /* 0x000000ffff077224 */ /* 0x000fe200078e0a07 */
[----:B------:R-:W-:Y:S01]  /*1000*/  IABS R41, R50 ;  /* 0x0000003200297213 */ /* 0x000fe20000000000 */
[----:B------:R-:W-:Y:S01]  /*1010*/  IMAD.MOV R8, RZ, RZ, -R8 ;  /* 0x000000ffff087224 */ /* 0x000fe200078e0a08 */
[----:B------:R-:W-:Y:S01]  /*1020*/  IABS R37, R56 ;  /* 0x0000003800257213 */ /* 0x000fe20000000000 */
[----:B------:R-:W-:Y:S01]  /*1030*/  @!P0 IMAD.IADD R3, R3, 0x1, -R16 ;  /* 0x0000000103038824 */ /* 0x000fe200078e0a10 */
[C---:B------:R-:W-:Y:S01]  /*1040*/  ISETP.GT.U32.AND P0, PT, R2.reuse, R19, PT ;  /* 0x000000130200720c */ /* 0x040fe20003f04070 */
[----:B------:R-:W-:Y:S01]  /*1050*/  IMAD.MOV R12, RZ, RZ, -R12 ;  /* 0x000000ffff0c7224 */ /* 0x000fe200078e0a0c */
[----:B------:R-:W-:Y:S01]  /*1060*/  IABS R39, R52 ;  /* 0x0000003400277213 */ /* 0x000fe20000000000 */
[----:B------:R-:W-:Y:S01]  /*1070*/  IMAD.MOV R14, RZ, RZ, -R14 ;  /* 0x000000ffff0e7224 */ /* 0x000fe200078e0a0e */
[----:B------:R-:W-:Y:S01]  /*1080*/  IABS R43, R48 ;  /* 0x00000030002b7213 */ /* 0x000fe20000000000 */
[C---:B------:R-:W-:Y:S01]  /*1090*/  IMAD R15, R2.reuse, R7, R15 ;  /* 0x00000007020f7224 */ /* 0x040fe200078e020f */
[----:B------:R-:W-:Y:S01]  /*10a0*/  IABS R45, R44 ;  /* 0x0000002c002d7213 */ /* 0x000fe20000000000 */
[C---:B------:R-:W-:Y:S01]  /*10b0*/  IMAD R17, R2.reuse, R8, R17 ;  /* 0x0000000802117224 */ /* 0x040fe200078e0211 */
[----:B------:R-:W-:Y:S01]  /*10c0*/  IABS R47, R42 ;  /* 0x0000002a002f7213 */ /* 0x000fe20000000000 */
[C---:B------:R-:W-:Y:S01]  /*10d0*/  IMAD R21, R2.reuse, R12, R21 ;  /* 0x0000000c02157224 */ /* 0x040fe200078e0215 */
[C---:B------:R-:W-:Y:S01]  /*10e0*/  ISETP.GT.U32.AND P4, PT, R2.reuse, R15, PT ;  /* 0x0000000f0200720c */ /* 0x040fe20003f84070 */
[C---:B------:R-:W-:Y:S01]  /*10f0*/  IMAD R23, R2.reuse, R14, R23 ;  /* 0x0000000e02177224 */ /* 0x040fe200078e0217 */
[C---:B------:R-:W-:Y:S01]  /*1100*/  ISETP.GT.U32.AND P6, PT, R2.reuse, R17, PT ;  /* 0x000000110200720c */ /* 0x040fe20003fc4070 */
[--C-:B------:R-:W-:Y:S01]  /*1110*/  @!P1 IMAD.IADD R75, R75, 0x1, -R2.reuse ;  /* 0x000000014b4b9824 */ /* 0x100fe200078e0a02 */
[C---:B------:R-:W-:Y:S01]  /*1120*/  ISETP.GT.U32.AND P1, PT, R2.reuse, R21, PT ;  /* 0x000000150200720c */ /* 0x040fe20003f24070 */
[--C-:B------:R-:W-:Y:S01]  /*1130*/  @!P2 IMAD.IADD R5, R5, 0x1, -R2.reuse ;  /* 0x000000010505a824 */ /* 0x100fe200078e0a02 */
[C---:B------:R-:W-:Y:S01]  /*1140*/  ISETP.GT.U32.AND P2, PT, R2.reuse, R23, PT ;  /* 0x000000170200720c */ /* 0x040fe20003f44070 */
[--C-:B------:R-:W-:Y:S01]  /*1150*/  @!P3 IMAD.IADD R11, R11, 0x1, -R2.reuse ;  /* 0x000000010b0bb824 */ /* 0x100fe200078e0a02 */
[C---:B------:R-:W-:Y:S01]  /*1160*/  ISETP.GT.U32.AND P3, PT, R2.reuse, R75, PT ;  /* 0x0000004b0200720c */ /* 0x040fe20003f64070 */
[--C-:B------:R-:W-:Y:S01]  /*1170*/  @!P5 IMAD.IADD R13, R13, 0x1, -R2.reuse ;  /* 0x000000010d0dd824 */ /* 0x100fe200078e0a02 */
[----:B------:R-:W-:Y:S01]  /*1180*/  ISETP.GT.U32.AND P5, PT, R2, R5, PT ;  /* 0x000000050200720c */ /* 0x000fe20003fa4070 */
[----:B------:R-:W-:Y:S01]  /*1190*/  @!P0 IMAD.IADD R19, R19, 0x1, -R2 ;  /* 0x0000000113138824 */ /* 0x000fe200078e0a02 */
[----:B------:R-:W-:Y:S01]  /*11a0*/  IABS R49, R40 ;  /* 0x0000002800317213 */ /* 0x000fe20000000000 */
[----:B------:R-:W-:Y:S01]  /*11b0*/  IMAD.HI.U32 R8, R6, R27, RZ ;  /* 0x0000001b06087227 */ /* 0x000fe200078e00ff */
[C---:B------:R-:W-:Y:S01]  /*11c0*/  ISETP.GT.U32.AND P0, PT, R2.reuse, R13, PT ;  /* 0x0000000d0200720c */ /* 0x040fe20003f04070 */
[----:B------:R-:W-:Y:S01]  /*11d0*/  STL [R1+0x3c], R48 ;  /* 0x00003c3001007387 */ /* 0x000fe20000100800 */
[----:B------:R-:W-:Y:S01]  /*11e0*/  IABS R51, R38 ;  /* 0x0000002600337213 */ /* 0x000fe20000000000 */
[----:B------:R-:W-:Y:S01]  /*11f0*/  IMAD.MOV R8, RZ, RZ, -R8 ;  /* 0x000000ffff087224 */ /* 0x000fe200078e0a08 */
[----:B------:R-:W-:Y:S01]  /*1200*/  IABS R59, R32 ;  /* 0x00000020003b7213 */ /* 0x000fe20000000000 */
[--C-:B------:R-:W-:Y:S01]  /*1210*/  @!P4 IMAD.IADD R15, R15, 0x1, -R2.reuse ;  /* 0x000000010f0fc824 */ /* 0x100fe200078e0a02 */
[----:B------:R-:W-:Y:S01]  /*1220*/  ISETP.GT.U32.AND P4, PT, R2, R11, PT ;  /* 0x0000000b0200720c */ /* 0x000fe20003f84070 */
[--C-:B------:R-:W-:Y:S01]  /*1230*/  @!P6 IMAD.IADD R17, R17, 0x1, -R2.reuse ;  /* 0x000000011111e824 */ /* 0x100fe200078e0a02 */
        /* <DEDUP_REMOVED lines=9> */
[C---:B------:R-:W-:Y:S01]  /*12d0*/  IMAD R27, R2.reuse, R8, R27 ;  /* 0x00000008021b7224 */ /* 0x040fe200078e021b */
[----:B------:R-:W-:Y:S01]  /*12e0*/  IABS R83, R22 ;  /* 0x0000001600537213 */ /* 0x000fe20000000000 */
[--C-:B------:R-:W-:Y:S01]  /*12f0*/  @!P1 IMAD.IADD R21, R21, 0x1, -R2.reuse ;  /* 0x0000000115159824 */ /* 0x100fe200078e0a02 */
[C---:B------:R-:W-:Y:S01]  /*1300*/  ISETP.GT.U32.AND P1, PT, R2.reuse, R15, PT ;  /* 0x0000000f0200720c */ /* 0x040fe20003f24070 */
[--C-:B------:R-:W-:Y:S01]  /*1310*/  @!P2 IMAD.IADD R23, R23, 0x1, -R2.reuse ;  /* 0x000000011717a824 */ /* 0x100fe200078e0a02 */
[C---:B------:R-:W-:Y:S01]  /*1320*/  ISETP.GT.U32.AND P2, PT, R2.reuse, R17, PT ;  /* 0x000000110200720c */ /* 0x040fe20003f44070 */
[----:B------:R-:W-:Y:S01]  /*1330*/  @!P3 IMAD.IADD R75, R75, 0x1, -R2 ;  /* 0x000000014b4bb824 */ /* 0x000fe200078e0a02 */
[C---:B------:R-:W-:Y:S01]  /*1340*/  ISETP.GT.U32.AND P3, PT, R2.reuse, R19, PT ;  /* 0x000000130200720c */ /* 0x040fe20003f64070 */
[----:B------:R-:W-:Y:S01]  /*1350*/  IMAD.MOV R7, RZ, RZ, -R7 ;  /* 0x000000ffff077224 */ /* 0x000fe200078e0a07 */
[----:B------:R-:W-:Y:S01]  /*1360*/  ISETP.GT.U32.AND P6, PT, R2, R23, PT ;  /* 0x000000170200720c */ /* 0x000fe20003fc4070 */
[----:B------:R-:W-:Y:S01]  /*1370*/  IMAD.MOV R12, RZ, RZ, -R12 ;  /* 0x000000ffff0c7224 */ /* 0x000fe200078e0a0c */
[----:B------:R-:W-:Y:S01]  /*1380*/  IABS R85, R18 ;  /* 0x0000001200557213 */ /* 0x000fe20000000000 */
[C---:B------:R-:W-:Y:S01]  /*1390*/  IMAD.HI.U32 R10, R6.reuse, R29, RZ ;  /* 0x0000001d060a7227 */ /* 0x040fe200078e00ff */
[----:B------:R-:W-:Y:S03]  /*13a0*/  STL [R1+0x30], R40 ;  /* 0x0000302801007387 */ /* 0x000fe60000100800 */
[----:B------:R-:W-:Y:S01]  /*13b0*/  IMAD.HI.U32 R14, R6, R33, RZ ;  /* 0x00000021060e7227 */ /* 0x000fe200078e00ff */
[----:B------:R-:W-:Y:S03]  /*13c0*/  STL [R1+0x2c], R38 ;  /* 0x00002c2601007387 */ /* 0x000fe60000100800 */
[--C-:B------:R-:W-:Y:S01]  /*13d0*/  @!P5 IMAD.IADD R5, R5, 0x1, -R2.reuse ;  /* 0x000000010505d824 */ /* 0x100fe200078e0a02 */
[C---:B------:R-:W-:Y:S01]  /*13e0*/  ISETP.GT.U32.AND P5, PT, R2.reuse, R21, PT ;  /* 0x000000150200720c */ /* 0x040fe20003fa4070 */
[----:B------:R-:W-:Y:S01]  /*13f0*/  @!P0 IMAD.IADD R13, R13, 0x1, -R2 ;  /* 0x000000010d0d8824 */ /* 0x000fe200078e0a02 */
[C---:B------:R-:W-:Y:S01]  /*1400*/  ISETP.GT.U32.AND P0, PT, R2.reuse, R27, PT ;  /* 0x0000001b0200720c */ /* 0x040fe20003f04070 */
[C---:B------:R-:W-:Y:S01]  /*1410*/  IMAD R25, R2.reuse, R7, R25 ;  /* 0x0000000702197224 */ /* 0x040fe200078e0219 */
[----:B------:R-:W-:Y:S01]  /*1420*/  STL [R1+0x28], R36 ;  /* 0x0000282401007387 */ /* 0x000fe20000100800 */
[----:B------:R-:W-:-:S02]  /*1430*/  IMAD R31, R2, R12, R31 ;  /* 0x0000000c021f7224 */ /* 0x000fc400078e021f */
[----:B------:R-:W-:Y:S01]  /*1440*/  IMAD.MOV R10, RZ, RZ, -R10 ;  /* 0x000000ffff0a7224 */ /* 0x000fe200078e0a0a */
[----:B------:R-:W-:Y:S01]  /*1450*/  STL [R1+0x24], R34 ;  /* 0x0000242201007387 */ /* 0x000fe20000100800 */
[----:B------:R-:W-:Y:S02]  /*1460*/  IMAD.MOV R14, RZ, RZ, -R14 ;  /* 0x000000ffff0e7224 */ /* 0x000fe400078e0a0e */
[C---:B------:R-:W-:Y:S01]  /*1470*/  IMAD.HI.U32 R7, R6.reuse, R35, RZ ;  /* 0x0000002306077227 */ /* 0x040fe200078e00ff */
[----:B------:R-:W-:Y:S03]  /*1480*/  STL [R1+0x20], R32 ;  /* 0x0000202001007387 */ /* 0x000fe60000100800 */
[C---:B------:R-:W-:Y:S01]  /*1490*/  IMAD.HI.U32 R12, R6.reuse, R41, RZ ;  /* 0x00000029060c7227 */ /* 0x040fe200078e00ff */
[----:B------:R-:W-:Y:S03]  /*14a0*/  STL [R1+0x1c], R30 ;  /* 0x00001c1e01007387 */ /* 0x000fe60000100800 */
[----:B------:R-:W-:Y:S01]  /*14b0*/  IMAD.HI.U32 R8, R6, R37, RZ ;  /* 0x0000002506087227 */ /* 0x000fe200078e00ff */
[----:B------:R-:W-:Y:S03]  /*14c0*/  STL [R1+0x18], R28 ;  /* 0x0000181c01007387 */ /* 0x000fe60000100800 */
[C---:B------:R-:W-:Y:S01]  /*14d0*/  IMAD R29, R2.reuse, R10, R29 ;  /* 0x0000000a021d7224 */ /* 0x040fe200078e021d */
[----:B------:R-:W-:Y:S01]  /*14e0*/  STL [R1+0x84], R76 ;  /* 0x0000844c01007387 */ /* 0x000fe20000100800 */
[----:B------:R-:W-:-:S02]  /*14f0*/  IMAD R33, R2, R14, R33 ;  /* 0x0000000e02217224 */ /* 0x000fc400078e0221 */
[----:B------:R-:W-:Y:S01]  /*1500*/  IMAD.MOV R7, RZ, RZ, -R7 ;  /* 0x000000ffff077224 */ /* 0x000fe200078e0a07 */
[----:B------:R-:W-:Y:S01]  /*1510*/  STL [R1+0x14], R26 ;  /* 0x0000141a01007387 */ /* 0x000fe20000100800 */
[----:B------:R-:W-:Y:S02]  /*1520*/  IMAD.MOV R12, RZ, RZ, -R12 ;  /* 0x000000ffff0c7224 */ /* 0x000fe400078e0a0c */
[----:B------:R-:W-:Y:S01]  /*1530*/  IMAD.HI.U32 R10, R6, R39, RZ ;  /* 0x00000027060a7227 */ /* 0x000fe200078e00ff */
[----:B------:R-:W-:Y:S03]  /*1540*/  STL [R1+0x10], R24 ;  /* 0x0000101801007387 */ /* 0x000fe60000100800 */
[----:B------:R-:W-:Y:S01]  /*1550*/  IMAD.MOV R8, RZ, RZ, -R8 ;  /* 0x000000ffff087224 */ /* 0x000fe200078e0a08 */
[----:B------:R-:W-:Y:S01]  /*1560*/  STL [R1+0xc], R22 ;  /* 0x00000c1601007387 */ /* 0x000fe20000100800 */
[----:B------:R-:W-:-:S02]  /*1570*/  IMAD R35, R2, R7, R35 ;  /* 0x0000000702237224 */ /* 0x000fc400078e0223 */
[C---:B------:R-:W-:Y:S01]  /*1580*/  IMAD R41, R2.reuse, R12, R41 ;  /* 0x0000000c02297224 */ /* 0x040fe200078e0229 */
[----:B------:R-:W-:Y:S01]  /*1590*/  STL [R1+0x4], R20 ;  /* 0x0000041401007387 */ /* 0x000fe20000100800 */
[--C-:B------:R-:W-:Y:S01]  /*15a0*/  @!P1 IMAD.IADD R15, R15, 0x1, -R2.reuse ;  /* 0x000000010f0f9824 */ /* 0x100fe200078e0a02 */
[C---:B------:R-:W-:Y:S01]  /*15b0*/  ISETP.GT.U32.AND P1, PT, R2.reuse, R29, PT ;  /* 0x0000001d0200720c */ /* 0x040fe20003f24070 */
[--C-:B------:R-:W-:Y:S01]  /*15c0*/  @!P2 IMAD.IADD R17, R17, 0x1, -R2.reuse ;  /* 0x000000011111a824 */ /* 0x100fe200078e0a02 */
[C---:B------:R-:W-:Y:S01]  /*15d0*/  ISETP.GT.U32.AND P2, PT, R2.reuse, R31, PT ;  /* 0x0000001f0200720c */ /* 0x040fe20003f44070 */
[----:B------:R-:W-:Y:S01]  /*15e0*/  @!P3 IMAD.IADD R19, R19, 0x1, -R2 ;  /* 0x000000011313b824 */ /* 0x000fe200078e0a02 */
[C---:B------:R-:W-:Y:S01]  /*15f0*/  ISETP.GT.U32.AND P3, PT, R2.reuse, R33, PT ;  /* 0x000000210200720c */ /* 0x040fe20003f64070 */
[----:B------:R-:W-:Y:S01]  /*1600*/  IMAD.MOV R10, RZ, RZ, -R10 ;  /* 0x000000ffff0a7224 */ /* 0x000fe200078e0a0a */
[----:B------:R-:W-:Y:S01]  /*1610*/  STL [R1+0x8], R18 ;  /* 0x0000081201007387 */ /* 0x000fe20000100800 */
[----:B------:R-:W-:-:S02]  /*1620*/  IMAD R37, R2, R8, R37 ;  /* 0x0000000802257224 */ /* 0x000fc400078e0225 */
[----:B------:R-:W-:-:S04]  /*1630*/  IMAD.HI.U32 R14, R6, R43, RZ ;  /* 0x0000002b060e7227 */ /* 0x000fc800078e00ff */
[----:B------:R-:W-:-:S04]  /*1640*/  IMAD.HI.U32 R7, R6, R45, RZ ;  /* 0x0000002d06077227 */ /* 0x000fc800078e00ff */
[----:B------:R-:W-:-:S04]  /*1650*/  IMAD.HI.U32 R8, R6, R47, RZ ;  /* 0x0000002f06087227 */ /* 0x000fc800078e00ff */
[--C-:B------:R-:W-:Y:S01]  /*1660*/  @!P4 IMAD.IADD R11, R11, 0x1, -R2.reuse ;  /* 0x000000010b0bc824 */ /* 0x100fe200078e0a02 */
[C---:B------:R-:W-:Y:S01]  /*1670*/  ISETP.GT.U32.AND P4, PT, R2.reuse, R25, PT ;  /* 0x000000190200720c */ /* 0x040fe20003f84070 */
[--C-:B------:R-:W-:Y:S01]  /*1680*/  @!P5 IMAD.IADD R21, R21, 0x1, -R2.reuse ;  /* 0x000000011515d824 */ /* 0x100fe200078e0a02 */
[C---:B------:R-:W-:Y:S01]  /*1690*/  ISETP.GT.U32.AND P5, PT, R2.reuse, R35, PT ;  /* 0x000000230200720c */ /* 0x040fe20003fa4070 */
[----:B------:R-:W-:Y:S01]  /*16a0*/  @!P0 IMAD.IADD R27, R27, 0x1, -R2 ;  /* 0x000000011b1b8824 */ /* 0x000fe200078e0a02 */
[C---:B------:R-:W-:Y:S01]  /*16b0*/  ISETP.GT.U32.AND P0, PT, R2.reuse, R41, PT ;  /* 0x000000290200720c */ /* 0x040fe20003f04070 */
[----:B------:R-:W-:Y:S02]  /*16c0*/  IMAD R39, R2, R10, R39 ;  /* 0x0000000a02277224 */ /* 0x000fe400078e0227 */
[----:B------:R-:W-:Y:S02]  /*16d0*/  IMAD.MOV R14, RZ, RZ, -R14 ;  /* 0x000000ffff0e7224 */ /* 0x000fe400078e0a0e */
[----:B------:R-:W-:-:S04]  /*16e0*/  IMAD.HI.U32 R10, R6, R49, RZ ;  /* 0x00000031060a7227 */ /* 0x000fc800078e00ff */
[----:B------:R-:W-:Y:S02]  /*16f0*/  IMAD.MOV R7, RZ, RZ, -R7 ;  /* 0x000000ffff077224 */ /* 0x000fe400078e0a07 */
[----:B------:R-:W-:Y:S02]  /*1700*/  IMAD.MOV R8, RZ, RZ, -R8 ;  /* 0x000000ffff087224 */ /* 0x000fe400078e0a08 */
[C---:B------:R-:W-:Y:S02]  /*1710*/  IMAD R43, R2.reuse, R14, R43 ;  /* 0x0000000e022b7224 */ /* 0x040fe400078e022b */
[----:B------:R-:W-:Y:S02]  /*1720*/  IMAD.MOV R10, RZ, RZ, -R10 ;  /* 0x000000ffff0a7224 */ /* 0x000fe400078e0a0a */
[C---:B------:R-:W-:Y:S02]  /*1730*/  IMAD R45, R2.reuse, R7, R45 ;  /* 0x00000007022d7224 */ /* 0x040fe400078e022d */
[----:B------:R-:W-:-:S02]  /*1740*/  IMAD R47, R2, R8, R47 ;  /* 0x00000008022f7224 */ /* 0x000fc400078e022f */
[C---:B------:R-:W-:Y:S02]  /*1750*/  IMAD R49, R2.reuse, R10, R49 ;  /* 0x0000000a02317224 */ /* 0x040fe400078e0231 */
[--C-:B------:R-:W-:Y:S01]  /*1760*/  @!P6 IMAD.IADD R23, R23, 0x1, -R2.reuse ;  /* 0x000000011717e824 */ /* 0x100fe200078e0a02 */
        /* <DEDUP_REMOVED lines=25> */
[----:B------:R-:W-:Y:S01]  /*1900*/  @!P0 IMAD.IADD R29, R29, 0x1, -R2 ;  /* 0x000000011d1d8824 */ /* 0x000fe200078e0a02 */
[----:B------:R-:W-:Y:S01]  /*1910*/  ISETP.GT.U32.AND P0, PT, R2, R41, PT ;  /* 0x000000290200720c */ /* 0x000fe20003f04070 */
[----:B------:R-:W-:-:S04]  /*1920*/  IMAD.HI.U32 R12, R6, R51, RZ ;  /* 0x00000033060c7227 */ /* 0x000fc800078e00ff */
[----:B------:R-:W-:Y:S02]  /*1930*/  IMAD.MOV R12, RZ, RZ, -R12 ;  /* 0x000000ffff0c7224 */ /* 0x000fe400078e0a0c */
[----:B------:R-:W-:-:S04]  /*1940*/  IMAD.HI.U32 R7, R6, R59, RZ ;  /* 0x0000003b06077227 */ /* 0x000fc800078e00ff */
[----:B------:R-:W-:-:S04]  /*1950*/  IMAD.HI.U32 R8, R6, R61, RZ ;  /* 0x0000003d06087227 */ /* 0x000fc800078e00ff */
[C---:B------:R-:W-:Y:S02]  /*1960*/  IMAD R51, R2.reuse, R12, R51 ;  /* 0x0000000c02337224 */ /* 0x040fe400078e0233 */
[----:B------:R-:W-:Y:S02]  /*1970*/  IMAD.MOV R7, RZ, RZ, -R7 ;  /* 0x000000ffff077224 */ /* 0x000fe400078e0a07 */
[----:B------:R-:W-:Y:S02]  /*1980*/  IMAD.MOV R8, RZ, RZ, -R8 ;  /* 0x000000ffff087224 */ /* 0x000fe400078e0a08 */
        /* <DEDUP_REMOVED lines=9> */
[----:B------:R-:W-:-:S04]  /*1a20*/  IMAD.HI.U32 R10, R6, R63, RZ ;  /* 0x0000003f060a7227 */ /* 0x000fc800078e00ff */
[C---:B------:R-:W-:Y:S02]  /*1a30*/  IMAD R59, R2.reuse, R7, R59 ;  /* 0x00000007023b7224 */ /* 0x040fe400078e023b */
[C---:B------:R-:W-:Y:S02]  /*1a40*/  IMAD R61, R2.reuse, R8, R61 ;  /* 0x00000008023d7224 */ /* 0x040fe400078e023d */
        /* <DEDUP_REMOVED lines=8> */
[----:B------:R-:W-:-:S04]  /*1ad0*/  IMAD.HI.U32 R8, R6, R83, RZ ;  /* 0x0000005306087227 */ /* 0x000fc800078e00ff */
[----:B------:R-:W-:Y:S02]  /*1ae0*/  IMAD.MOV R14, RZ, RZ, -R14 ;  /* 0x000000ffff0e7224 */ /* 0x000fe400078e0a0e */
[----:B------:R-:W-:Y:S02]  /*1af0*/  IMAD.MOV R10, RZ, RZ, -R10 ;  /* 0x000000ffff0a7224 */ /* 0x000fe400078e0a0a */
[----:B------:R-:W-:-:S04]  /*1b00*/  IMAD.HI.U32 R6, R6, R85, RZ ;  /* 0x0000005506067227 */ /* 0x000fc800078e00ff */
[C---:B------:R-:W-:Y:S02]  /*1b10*/  IMAD R53, R2.reuse, R14, R53 ;  /* 0x0000000e02357224 */ /* 0x040fe400078e0235 */
[C---:B------:R-:W-:Y:S02]  /*1b20*/  IMAD R63, R2.reuse, R10, R63 ;  /* 0x0000000a023f7224 */ /* 0x040fe400078e023f */
[----:B------:R-:W-:Y:S02]  /*1b30*/  IMAD.MOV R4, RZ, RZ, -R4 ;  /* 0x000000ffff047224 */ /* 0x000fe400078e0a04 */
[----:B------:R-:W-:Y:S02]  /*1b40*/  IMAD.MOV R7, RZ, RZ, -R7 ;  /* 0x000000ffff077224 */ /* 0x000fe400078e0a07 */
[----:B------:R-:W-:Y:S02]  /*1b50*/  IMAD.MOV R6, RZ, RZ, -R6 ;  /* 0x000000ffff067224 */ /* 0x000fe400078e0a06 */
[----:B------:R-:W-:-:S02]  /*1b60*/  IMAD R65, R2, R4, R65 ;  /* 0x0000000402417224 */ /* 0x000fc400078e0241 */
[C---:B------:R-:W-:Y:S02]  /*1b70*/  IMAD R81, R2.reuse, R7, R81 ;  /* 0x0000000702517224 */ /* 0x040fe400078e0251 */
[C---:B------:R-:W-:Y:S01]  /*1b80*/  IMAD R85, R2.reuse, R6, R85 ;  /* 0x0000000602557224 */ /* 0x040fe200078e0255 */
[----:B------:R-:W1:Y:S01]  /*1b90*/  LDS R7, [UR10] ;  /* 0x0000000aff077984 */ /* 0x000e620008000800 */
        /* <DEDUP_REMOVED lines=14> */
[----:B------:R-:W-:-:S02]  /*1c80*/  IMAD.MOV R8, RZ, RZ, -R8 ;  /* 0x000000ffff087224 */ /* 0x000fc400078e0a08 */
[--C-:B------:R-:W-:Y:S02]  /*1c90*/  @!P6 IMAD.IADD R53, R53, 0x1, -R2.reuse ;  /* 0x000000013535e824 */ /* 0x100fe400078e0a02 */
        /* <DEDUP_REMOVED lines=13> */
[----:B------:R-:W-:Y:S01]  /*1d70*/  IMAD.MOV.U32 R146, RZ, RZ, R3 ;  /* 0x000000ffff927224 */ /* 0x000fe200078e0003 */
[C---:B------:R-:W-:Y:S01]  /*1d80*/  ISETP.GT.U32.AND P2, PT, R2.reuse, R53, PT ;  /* 0x000000350200720c */ /* 0x040fe20003f44070 */
[--C-:B------:R-:W-:Y:S01]  /*1d90*/  @!P1 IMAD.IADD R51, R51, 0x1, -R2.reuse ;  /* 0x0000000133339824 */ /* 0x100fe200078e0a02 */
[----:B------:R-:W-:Y:S01]  /*1da0*/  ISETP.GT.U32.AND P1, PT, R2, R65, PT ;  /* 0x000000410200720c */ /* 0x000fe20003f24070 */
[--C-:B------:R-:W-:Y:S01]  /*1db0*/  @!P6 IMAD.IADD R83, R83, 0x1, -R2.reuse ;  /* 0x000000015353e824 */ /* 0x100fe200078e0a02 */
[----:B------:R-:W-:Y:S01]  /*1dc0*/  ISETP.GE.AND P6, PT, R76, RZ, PT ;  /* 0x000000ff4c00720c */ /* 0x000fe20003fc6270 */
[--C-:B------:R-:W-:Y:S01]  /*1dd0*/  @!P3 IMAD.IADD R57, R57, 0x1, -R2.reuse ;  /* 0x000000013939b824 */ /* 0x100fe200078e0a02 */
[C---:B------:R-:W-:Y:S01]  /*1de0*/  ISETP.GT.U32.AND P3, PT, R2.reuse, R85, PT ;  /* 0x000000550200720c */ /* 0x040fe20003f64070 */
[--C-:B------:R-:W-:Y:S01]  /*1df0*/  @!P4 IMAD.IADD R59, R59, 0x1, -R2.reuse ;  /* 0x000000013b3bc824 */ /* 0x100fe200078e0a02 */
[----:B------:R-:W-:Y:S01]  /*1e00*/  ISETP.GT.U32.AND P4, PT, R2, R83, PT ;  /* 0x000000530200720c */ /* 0x000fe20003f84070 */
[--C-:B------:R-:W-:Y:S01]  /*1e10*/  @!P5 IMAD.IADD R61, R61, 0x1, -R2.reuse ;  /* 0x000000013d3dd824 */ /* 0x100fe200078e0a02 */
[----:B------:R-:W-:Y:S01]  /*1e20*/  ISETP.NE.AND P5, PT, R54, RZ, PT ;  /* 0x000000ff3600720c */ /* 0x000fe20003fa5270 */
[--C-:B------:R-:W-:Y:S01]  /*1e30*/  @!P0 IMAD.IADD R63, R63, 0x1, -R2.reuse ;  /* 0x000000013f3f8824 */ /* 0x100fe200078e0a02 */
[----:B------:R-:W-:Y:S01]  /*1e40*/  ISETP.GE.AND P0, PT, R74, RZ, PT ;  /* 0x000000ff4a00720c */ /* 0x000fe20003f06270 */
[----:B------:R-:W-:Y:S01]  /*1e50*/  IMAD.MOV.U32 R77, RZ, RZ, R5 ;  /* 0x000000ffff4d7224 */ /* 0x000fe200078e0005 */
[----:B-1----:R-:W-:Y:S01]  /*1e60*/  R2UR UR9, R7 ;  /* 0x00000000070972ca */ /* 0x002fe200000e0000 */
[----:B------:R-:W-:Y:S01]  /*1e70*/  @!P1 IMAD.IADD R65, R65, 0x1, -R2 ;  /* 0x0000000141419824 */ /* 0x000fe200078e0a02 */
[----:B------:R-:W-:Y:S01]  /*1e80*/  ISETP.GE.AND P1, PT, R73, RZ, PT ;  /* 0x000000ff4900720c */ /* 0x000fe20003f26270 */
[----:B------:R-:W-:Y:S01]  /*1e90*/  @!P6 IMAD.MOV R146, RZ, RZ, -R146 ;  /* 0x000000ffff92e224 */ /* 0x000fe200078e0a92 */
[----:B------:R-:W-:Y:S01]  /*1ea0*/  ISETP.GE.AND P6, PT, R20, RZ, PT ;  /* 0x000000ff1400720c */ /* 0x000fe20003fc6270 */
[--C-:B------:R-:W-:Y:S01]  /*1eb0*/  @!P3 IMAD.IADD R85, R85, 0x1, -R2.reuse ;  /* 0x000000015555b824 */ /* 0x100fe200078e0a02 */
[----:B------:R-:W-:Y:S01]  /*1ec0*/  ISETP.GE.AND P3, PT, R72, RZ, PT ;  /* 0x000000ff4800720c */ /* 0x000fe20003f66270 */
[--C-:B------:R-:W-:Y:S01]  /*1ed0*/  @!P4 IMAD.IADD R83, R83, 0x1, -R2.reuse ;  /* 0x000000015353c824 */ /* 0x100fe200078e0a02 */
[----:B------:R-:W-:Y:S01]  /*1ee0*/  ISETP.GE.AND P4, PT, R71, RZ, PT ;  /* 0x000000ff4700720c */ /* 0x000fe20003f86270 */
[C---:B------:R-:W-:Y:S01]  /*1ef0*/  IMAD.SHL.U32 R6, R183.reuse, 0x8, RZ ;  /* 0x00000008b7067824 */ /* 0x040fe200078e00ff */
[----:B------:R-:W-:Y:S01]  /*1f00*/  @!P5 LOP3.LUT R146, RZ, R54, RZ, 0x33, !PT ;  /* 0x00000036ff92d212 */ /* 0x000fe200078e33ff */
[----:B------:R-:W-:Y:S01]  /*1f10*/  @!P0 IMAD.MOV R77, RZ, RZ, -R77 ;  /* 0x000000ffff4d8224 */ /* 0x000fe200078e0a4d */
[----:B------:R-:W-:Y:S01]  /*1f20*/  ISETP.GE.AND P5, PT, R46, RZ, PT ;  /* 0x000000ff2e00720c */ /* 0x000fe20003fa6270 */
[----:B------:R-:W-:Y:S01]  /*1f30*/  IMAD.SHL.U32 R4, R183, 0x200000, RZ ;  /* 0x00200000b7047824 */ /* 0x000fe200078e00ff */
[----:B------:R-:W-:Y:S01]  /*1f40*/  ISETP.GE.AND P0, PT, R70, RZ, PT ;  /* 0x000000ff4600720c */ /* 0x000fe20003f06270 */
[----:B------:R-:W-:Y:S01]  /*1f50*/  @!P1 IMAD.MOV R11, RZ, RZ, -R11 ;  /* 0x000000ffff0b9224 */ /* 0x000fe200078e0a0b */
[----:B------:R-:W-:Y:S01]  /*1f60*/  ISETP.GE.AND P1, PT, R69, RZ, PT ;  /* 0x000000ff4500720c */ /* 0x000fe20003f26270 */
[----:B------:R-:W-:Y:S01]  /*1f70*/  @!P2 IMAD.IADD R53, R53, 0x1, -R2 ;  /* 0x000000013535a824 */ /* 0x000fe200078e0a02 */
[----:B------:R-:W-:Y:S01]  /*1f80*/  LOP3.LUT R6, R6, 0x20, RZ, 0xc0, !PT ;  /* 0x0000002006067812 */ /* 0x000fe200078ec0ff */
[----:B------:R-:W-:Y:S01]  /*1f90*/  @!P3 IMAD.MOV R15, RZ, RZ, -R15 ;  /* 0x000000ffff0fb224 */ /* 0x000fe200078e0a0f */
[----:B------:R-:W-:Y:S01]  /*1fa0*/  ISETP.GE.AND P3, PT, R67, RZ, PT ;  /* 0x000000ff4300720c */ /* 0x000fe20003f66270 */
[----:B------:R-:W-:Y:S01]  /*1fb0*/  @!P4 IMAD.MOV R17, RZ, RZ, -R17 ;  /* 0x000000ffff11c224 */ /* 0x000fe200078e0a11 */
[----:B------:R-:W-:Y:S01]  /*1fc0*/  ISETP.GE.AND P4, PT, R66, RZ, PT ;  /* 0x000000ff4200720c */ /* 0x000fe20003f86270 */
[----:B------:R-:W-:Y:S01]  /*1fd0*/  IMAD.MOV.U32 R67, RZ, RZ, R49 ;  /* 0x000000ffff437224 */ /* 0x000fe200078e0031 */
[----:B------:R-:W-:Y:S01]  /*1fe0*/  R2UR UR11, R6 ;  /* 0x00000000060b72ca */ /* 0x000fe200000e0000 */
[----:B------:R-:W-:Y:S01]  /*1ff0*/  @!P5 IMAD.MOV R13, RZ, RZ, -R13 ;  /* 0x000000ffff0dd224 */ /* 0x000fe200078e0a0d */
[----:B------:R-:W-:Y:S01]  /*2000*/  ISETP.GE.AND P5, PT, R68, RZ, PT ;  /* 0x000000ff4400720c */ /* 0x000fe20003fa6270 */
[----:B------:R-:W-:Y:S01]  /*2010*/  @!P0 IMAD.MOV R19, RZ, RZ, -R19 ;  /* 0x000000ffff138224 */ /* 0x000fe200078e0a13 */
[----:B------:R-:W-:Y:S01]  /*2020*/  ISETP.GE.AND P0, PT, R64, RZ, PT ;  /* 0x000000ff4000720c */ /* 0x000fe20003f06270 */
[----:B------:R-:W-:Y:S01]  /*2030*/  @!P1 IMAD.MOV R21, RZ, RZ, -R21 ;  /* 0x000000ffff159224 */ /* 0x000fe200078e0a15 */
[----:B------:R-:W-:Y:S01]  /*2040*/  ISETP.GE.AND P1, PT, R62, RZ, PT ;  /* 0x000000ff3e00720c */ /* 0x000fe20003f26270 */
[----:B------:R-:W1:Y:S01]  /*2050*/  LDC.64 R6, c[0x0][0x3a0] ;  /* 0x0000e800ff067b82 */ /* 0x000e620000000a00 */
        /* <DEDUP_REMOVED lines=13> */
[----:B------:R-:W2:Y:S01]  /*2130*/  LDC.64 R4, c[0x0][0x3a8] ;  /* 0x0000ea00ff047b82 */ /* 0x000ea20000000a00 */
[----:B------:R-:W-:Y:S01]  /*2140*/  ISETP.GT.U32.AND P2, PT, R2, R81, PT ;  /* 0x000000510200720c */ /* 0x000fe20003f44070 */
[----:B------:R-:W-:Y:S01]  /*2150*/  @!P3 IMAD.MOV R35, RZ, RZ, -R35 ;  /* 0x000000ffff23b224 */ /* 0x000fe200078e0a23 */
[----:B------:R-:W-:Y:S01]  /*2160*/  ISETP.GE.AND P3, PT, R44, RZ, PT ;  /* 0x000000ff2c00720c */ /* 0x000fe20003f66270 */
[----:B------:R-:W-:Y:S01]  /*2170*/  @!P4 IMAD.MOV R37, RZ, RZ, -R37 ;  /* 0x000000ffff25c224 */ /* 0x000fe200078e0a25 */
[----:B------:R-:W-:Y:S01]  /*2180*/  ISETP.GE.AND P4, PT, R42, RZ, PT ;  /* 0x000000ff2a00720c */ /* 0x000fe20003f86270 */
[----:B------:R-:W-:Y:S01]  /*2190*/  IMAD.MOV.U32 R69, RZ, RZ, R53 ;  /* 0x000000ffff457224 */ /* 0x000fe200078e0035 */
[----:B------:R-:W-:Y:S01]  /*21a0*/  LOP3.LUT R46, RZ, R55, RZ, 0x33, !PT ;  /* 0x00000037ff2e7212 */ /* 0x000fe200078e33ff */
[----:B------:R-:W-:Y:S01]  /*21b0*/  @!P5 IMAD.MOV R33, RZ, RZ, -R33 ;  /* 0x000000ffff21d224 */ /* 0x000fe200078e0a21 */
[----:B------:R-:W-:Y:S01]  /*21c0*/  ISETP.GE.AND P5, PT, R48, RZ, PT ;  /* 0x000000ff3000720c */ /* 0x000fe20003fa6270 */
[----:B------:R-:W-:Y:S01]  /*21d0*/  @!P0 IMAD.MOV R39, RZ, RZ, -R39 ;  /* 0x000000ffff278224 */ /* 0x000fe200078e0a27 */
[----:B------:R-:W-:Y:S01]  /*21e0*/  ISETP.GE.AND P0, PT, R40, RZ, PT ;  /* 0x000000ff2800720c */ /* 0x000fe20003f06270 */
[----:B------:R-:W-:Y:S01]  /*21f0*/  @!P1 IMAD.MOV R41, RZ, RZ, -R41 ;  /* 0x000000ffff299224 */ /* 0x000fe200078e0a29 */
[----:B------:R-:W-:Y:S01]  /*2200*/  ISETP.GE.AND P1, PT, R38, RZ, PT ;  /* 0x000000ff2600720c */ /* 0x000fe20003f26270 */
[----:B------:R-:W-:Y:S01]  /*2210*/  IMAD.MOV.U32 R9, RZ, RZ, R57 ;  /* 0x000000ffff097224 */ /* 0x000fe200078e0039 */
[----:B------:R-:W-:Y:S01]  /*2220*/  UIADD3 UR11, UPT, UPT, UR11, UR5, UR9 ;  /* 0x000000050b0b7290 */ /* 0x000fe2000fffe009 */
[----:B------:R-:W-:Y:S01]  /*2230*/  @!P3 IMAD.MOV R45, RZ, RZ, -R45 ;  /* 0x000000ffff2db224 */ /* 0x000fe200078e0a2d */
[----:B------:R-:W-:Y:S01]  /*2240*/  ISETP.GE.AND P3, PT, R34, RZ, PT ;  /* 0x000000ff2200720c */ /* 0x000fe20003f66270 */
[----:B------:R-:W-:Y:S01]  /*2250*/  @!P4 IMAD.MOV R47, RZ, RZ, -R47 ;  /* 0x000000ffff2fc224 */ /* 0x000fe200078e0a2f */
[----:B------:R-:W-:Y:S01]  /*2260*/  ISETP.GE.AND P4, PT, R32, RZ, PT ;  /* 0x000000ff2000720c */ /* 0x000fe20003f86270 */
[----:B------:R-:W-:-:S02]  /*2270*/  IMAD.MOV.U32 R71, RZ, RZ, R59 ;  /* 0x000000ffff477224 */ /* 0x000fc400078e003b */
[----:B------:R-:W-:Y:S01]  /*2280*/  @!P5 IMAD.MOV R43, RZ, RZ, -R43 ;  /* 0x000000ffff2bd224 */ /* 0x000fe200078e0a2b */
[----:B------:R-:W-:Y:S01]  /*2290*/  ISETP.GE.AND P5, PT, R36, RZ, PT ;  /* 0x000000ff2400720c */ /* 0x000fe20003fa6270 */
[----:B------:R-:W-:Y:S01]  /*22a0*/  @!P0 IMAD.MOV R67, RZ, RZ, -R67 ;  /* 0x000000ffff438224 */ /* 0x000fe200078e0a43 */
[----:B------:R-:W-:Y:S01]  /*22b0*/  ISETP.GE.AND P0, PT, R30, RZ, PT ;  /* 0x000000ff1e00720c */ /* 0x000fe20003f06270 */
[----:B------:R-:W-:Y:S02]  /*22c0*/  IMAD.MOV.U32 R73, RZ, RZ, R61 ;  /* 0x000000ffff497224 */ /* 0x000fe400078e003d */
[----:B-1----:R-:W-:Y:S02]  /*22d0*/  VIADD R238, R6, 0x7f ;  /* 0x0000007f06ee7836 */ /* 0x002fe40000000000 */
[----:B------:R-:W-:Y:S01]  /*22e0*/  @!P1 IMAD.MOV R3, RZ, RZ, -R3 ;  /* 0x000000ffff039224 */ /* 0x000fe200078e0a03 */
[----:B------:R-:W-:Y:S01]  /*22f0*/  ISETP.GE.AND P1, PT, R28, RZ, PT ;  /* 0x000000ff1c00720c */ /* 0x000fe20003f26270 */
[----:B------:R-:W-:Y:S01]  /*2300*/  @!P3 IMAD.MOV R9, RZ, RZ, -R9 ;  /* 0x000000ffff09b224 */ /* 0x000fe200078e0a09 */
[----:B------:R-:W-:Y:S01]  /*2310*/  ISETP.GE.AND P3, PT, R24, RZ, PT ;  /* 0x000000ff1800720c */ /* 0x000fe20003f66270 */
[----:B------:R-:W-:Y:S01]  /*2320*/  @!P4 IMAD.MOV R71, RZ, RZ, -R71 ;  /* 0x000000ffff47c224 */ /* 0x000fe200078e0a47 */
[----:B------:R-:W-:Y:S01]  /*2330*/  ISETP.GE.AND P4, PT, R22, RZ, PT ;  /* 0x000000ff1600720c */ /* 0x000fe20003f86270 */
[----:B------:R-:W-:Y:S01]  /*2340*/  @!P5 IMAD.MOV R69, RZ, RZ, -R69 ;  /* 0x000000ffff45d224 */ /* 0x000fe200078e0a45 */
[----:B------:R-:W-:Y:S01]  /*2350*/  ISETP.GE.AND P5, PT, R26, RZ, PT ;  /* 0x000000ff1a00720c */ /* 0x000fe20003fa6270 */
[----:B------:R-:W-:Y:S01]  /*2360*/  @!P0 IMAD.MOV R73, RZ, RZ, -R73 ;  /* 0x000000ffff498224 */ /* 0x000fe200078e0a49 */
[----:B------:R-:W-:Y:S01]  /*2370*/  BAR.SYNC.DEFER_BLOCKING 0x0 ;  /* 0x0000000000007b1d */ /* 0x000fe20000010000 */
[----:B------:R-:W-:Y:S01]  /*2380*/  ISETP.GE.AND P0, PT, R18, RZ, PT ;  /* 0x000000ff1200720c */ /* 0x000fe20003f06270 */
[----:B------:R-:W-:Y:S01]  /*2390*/  @!P2 IMAD.IADD R81, R81, 0x1, -R2 ;  /* 0x000000015151a824 */ /* 0x000fe200078e0a02 */
[----:B------:R-:W-:Y:S01]  /*23a0*/  ISETP.NE.AND P2, PT, R55, RZ, PT ;  /* 0x000000ff3700720c */ /* 0x000fe20003f45270 */
[----:B------:R-:W-:Y:S01]  /*23b0*/  IMAD.MOV.U32 R87, RZ, RZ, R75 ;  /* 0x000000ffff577224 */ /* 0x000fe200078e004b */
[----:B------:R-:W-:Y:S01]  /*23c0*/  LOP3.LUT R2, R0, 0x8, RZ, 0xfc, !PT ;  /* 0x0000000800027812 */ /* 0x000fe200078efcff */
[----:B------:R-:W-:Y:S01]  /*23d0*/  IMAD.MOV.U32 R75, RZ, RZ, R63 ;  /* 0x000000ffff4b7224 */ /* 0x000fe200078e003f */
[C---:B------:R-:W-:Y:S01]  /*23e0*/  SEL R58, R46.reuse, R31, !P2 ;  /* 0x0000001f2e3a7207 */ /* 0x040fe20005000000 */
[----:B------:R1:W-:Y:S01]  /*23f0*/  STL [R1], R238 ;  /* 0x000000ee01007387 */ /* 0x0003e20000100800 */
[----:B------:R-:W-:Y:S01]  /*2400*/  IMAD.MOV.U32 R79, RZ, RZ, R65 ;  /* 0x000000ffff4f7224 */ /* 0x000fe200078e0041 */
[C---:B------:R-:W-:Y:S01]  /*2410*/  SEL R59, R46.reuse, R33, !P2 ;  /* 0x000000212e3b7207 */ /* 0x040fe20005000000 */
[----:B------:R-:W-:Y:S01]  /*2420*/  @!P1 IMAD.MOV R75, RZ, RZ, -R75 ;  /* 0x000000ffff4b9224 */ /* 0x000fe200078e0a4b */
[----:B------:R-:W-:Y:S01]  /*2430*/  SEL R72, R46, R73, !P2 ;  /* 0x000000492e487207 */ /* 0x000fe20005000000 */
[----:B--2---:R-:W-:Y:S01]  /*2440*/  IMAD R31, R0, R4, RZ ;  /* 0x00000004001f7224 */ /* 0x004fe200078e02ff */
[C---:B------:R-:W-:Y:S01]  /*2450*/  SEL R66, R46.reuse, R47, !P2 ;  /* 0x0000002f2e427207 */ /* 0x040fe20005000000 */
[----:B------:R-:W-:Y:S01]  /*2460*/  @!P5 IMAD.MOV R79, RZ, RZ, -R79 ;  /* 0x000000ffff4fd224 */ /* 0x000fe200078e0a4f */
[C---:B------:R-:W-:Y:S01]  /*2470*/  SEL R73, R46.reuse, R75, !P2 ;  /* 0x0000004b2e497207 */ /* 0x040fe20005000000 */
[----:B------:R-:W-:Y:S01]  /*2480*/  @!P3 IMAD.MOV R81, RZ, RZ, -R81 ;  /* 0x000000ffff51b224 */ /* 0x000fe200078e0a51 */
[C---:B------:R-:W-:Y:S01]  /*2490*/  SEL R77, R46.reuse, R77, !P2 ;  /* 0x0000004d2e4d7207 */ /* 0x040fe20005000000 */
[----:B------:R-:W-:Y:S01]  /*24a0*/  @!P4 IMAD.MOV R83, RZ, RZ, -R83 ;  /* 0x000000ffff53c224 */ /* 0x000fe200078e0a53 */
[----:B------:R-:W-:Y:S01]  /*24b0*/  SEL R48, R46, R11, !P2 ;  /* 0x0000000b2e307207 */ /* 0x000fe20005000000 */
[----:B------:R-:W-:Y:S01]  /*24c0*/  @!P0 IMAD.MOV R85, RZ, RZ, -R85 ;  /* 0x000000ffff558224 */ /* 0x000fe200078e0a55 */
[----:B------:R-:W-:Y:S01]  /*24d0*/  ISETP.GT.AND P0, PT, R238, 0x7f, PT ;  /* 0x0000007fee00780c */ /* 0x000fe20003f04270 */
[----:B------:R-:W-:Y:S01]  /*24e0*/  @!P6 IMAD.MOV R87, RZ, RZ, -R87 ;  /* 0x000000ffff57e224 */ /* 0x000fe200078e0a57 */
[----:B------:R-:W-:Y:S01]  /*24f0*/  SEL R49, R46, R13, !P2 ;  /* 0x0000000d2e317207 */ /* 0x000fe20005000000 */
[----:B------:R-:W-:Y:S01]  /*2500*/  IMAD R33, R4, 0x2, R31 ;  /* 0x0000000204217824 */ /* 0x000fe200078e021f */
[----:B------:R-:W-:Y:S01]  /*2510*/  SEL R50, R46, R15, !P2 ;  /* 0x0000000f2e327207 */ /* 0x000fe20005000000 */
[----:B------:R-:W-:Y:S01]  /*2520*/  IMAD R146, R146, R7, RZ ;  /* 0x0000000792927224 */ /* 0x000fe200078e02ff */
[----:B------:R-:W-:-:S02]  /*2530*/  SEL R51, R46, R17, !P2 ;  /* 0x000000112e337207 */ /* 0x000fc40005000000 */
[C---:B------:R-:W-:Y:S02]  /*2540*/  SEL R52, R46.reuse, R19, !P2 ;  /* 0x000000132e347207 */ /* 0x040fe40005000000 */
[C---:B------:R-:W-:Y:S02]  /*2550*/  SEL R53, R46.reuse, R21, !P2 ;  /* 0x000000152e357207 */ /* 0x040fe40005000000 */
[C---:B------:R-:W-:Y:S02]  /*2560*/  SEL R54, R46.reuse, R23, !P2 ;  /* 0x000000172e367207 */ /* 0x040fe40005000000 */
[C---:B------:R-:W-:Y:S02]  /*2570*/  SEL R55, R46.reuse, R25, !P2 ;  /* 0x000000192e377207 */ /* 0x040fe40005000000 */
[C---:B------:R-:W-:Y:S02]  /*2580*/  SEL R56, R46.reuse, R27, !P2 ;  /* 0x0000001b2e387207 */ /* 0x040fe40005000000 */
[----:B------:R-:W-:-:S02]  /*2590*/  SEL R57, R46, R29, !P2 ;  /* 0x0000001d2e397207 */ /* 0x000fc40005000000 */
[----:B------:R-:W-:Y:S01]  /*25a0*/  SEL R60, R46, R35, !P2 ;  /* 0x000000232e3c7207 */ /* 0x000fe20005000000 */
[----:B------:R-:W-:Y:S01]  /*25b0*/  IMAD R35, R4, 0x2, R33 ;  /* 0x0000000204237824 */ /* 0x000fe200078e0221 */
[C---:B------:R-:W-:Y:S02]  /*25c0*/  SEL R61, R46.reuse, R37, !P2 ;  /* 0x000000252e3d7207 */ /* 0x040fe40005000000 */
[C---:B------:R-:W-:Y:S02]  /*25d0*/  SEL R62, R46.reuse, R39, !P2 ;  /* 0x000000272e3e7207 */ /* 0x040fe40005000000 */
[C---:B------:R-:W-:Y:S02]  /*25e0*/  SEL R63, R46.reuse, R41, !P2 ;  /* 0x000000292e3f7207 */ /* 0x040fe40005000000 */
[C---:B------:R-:W-:Y:S02]  /*25f0*/  SEL R64, R46.reuse, R43, !P2 ;  /* 0x0000002b2e407207 */ /* 0x040fe40005000000 */
[----:B------:R-:W-:-:S02]  /*2600*/  SEL R65, R46, R45, !P2 ;  /* 0x0000002d2e417207 */ /* 0x000fc40005000000 */
[C---:B------:R-:W-:Y:S02]  /*2610*/  SEL R67, R46.reuse, R67, !P2 ;  /* 0x000000432e437207 */ /* 0x040fe40005000000 */
        /* <DEDUP_REMOVED lines=8> */
[----:B------:R-:W-:Y:S02]  /*26a0*/  SEL R46, R46, R87, !P2 ;  /* 0x000000572e2e7207 */ /* 0x000fe40005000000 */
[----:B------:R-:W-:Y:S02]  /*26b0*/  LOP3.LUT P1, RZ, R222, 0xff, RZ, 0xc0, !PT ;  /* 0x000000ffdeff7812 */ /* 0x000fe4000782c0ff */
[----:B------:R-:W-:-:S02]  /*26c0*/  ISETP.LT.AND P2, PT, R2, R6, P0 ;  /* 0x000000060200720c */ /* 0x000fc40000741270 */
[----:B------:R-:W-:Y:S01]  /*26d0*/  LOP3.LUT R3, R0, 0xa, RZ, 0xfc, !PT ;  /* 0x0000000a00037812 */ /* 0x000fe200078efcff */
[----:B-1----:R-:W-:Y:S10]  /*26e0*/  BRA.U UP0, `(.L_x_5) ;  /* 0x0000000100187547 */ /* 0x002ff4000b800000 */
[----:B------:R-:W-:Y:S01]  /*26f0*/  ELECT P3, URZ, PT ;  /* 0x0000000000ff782f */ /* 0x000fe20003860000 */
[----:B------:R-:W-:Y:S01]  /*2700*/  IMAD.MOV.U32 R2, RZ, RZ, 0x1 ;  /* 0x00000001ff027424 */ /* 0x000fe200078e00ff */
[----:B------:R-:W-:Y:S01]  /*2710*/  UMOV UR5, 0x40 ;  /* 0x0000004000057882 */ /* 0x000fe20000000000 */
[----:B------:R-:W-:Y:S01]  /*2720*/  UVIRTCOUNT.DEALLOC.SMPOOL 0x80 ;  /* 0x000000800000784c */ /* 0x000fe20000000000 */
[----:B------:R-:W-:-:S09]  /*2730*/  ULEA UR5, UR4, UR5, 0x18 ;  /* 0x0000000504057291 */ /* 0x000fd2000f8ec0ff */
[----:B------:R1:W-:Y:S03]  /*2740*/  @P3 STS.U8 [UR5], R2 ;  /* 0x00000002ff003988 */ /* 0x0003e60008000005 */
.L_x_5:
[----:B------:R-:W-:Y:S01]  /*2750*/  STTM.x32 tmem[UR11], RZ ;  /* 0x000000ff000079ed */ /* 0x000fe200082c000b */
[----:B------:R-:W2:Y:S02]  /*2760*/  FENCE.VIEW.ASYNC.T ;  /* 0x00000000000073c6 */ /* 0x000ea40000000200 */
[----:B--2---:R-:W-:Y:S01]  /*2770*/  VOTEU.ALL UP1, P1 ;  /* 0x0000000000ff7886 */ /* 0x004fe20000820000 */
[----:B------:R-:W-:Y:S01]  /*2780*/  VOTEU.ALL UP2, P1 ;  /* 0x0000000000ff7886 */ /* 0x000fe20000840000 */
[----:B------:R-:W-:Y:S01]  /*2790*/  IMAD R29, R4, 0x2, R35 ;  /* 0x00000002041d7824 */ /* 0x000fe200078e0223 */
[----:B------:R-:W-:Y:S01]  /*27a0*/  ISETP.LT.AND P3, PT, R3, R6, P0 ;  /* 0x000000060300720c */ /* 0x000fe20000761270 */
[----:B------:R-:W-:Y:S01]  /*27b0*/  IMAD.SHL.U32 R220, R146, 0x2, RZ ;  /* 0x0000000292dc7824 */ /* 0x000fe200078e00ff */
[----:B------:R-:W-:-:S04]  /*27c0*/  @!UP1 UIADD3 UR4, UPT, UPT, -UR6, 0x100000, URZ ;  /* 0x0010000006049890 */ /* 0x000fc8000fffe1ff */
[----:B------:R-:W-:Y:S02]  /*27d0*/  @!UP1 USHF.L.U32 UR5, UR4, 0xb, URZ ;  /* 0x0000000b04059899 */ /* 0x000fe400080006ff */
[----:B------:R-:W-:Y:S01]  /*27e0*/  @!UP1 USHF.L.U32 UR4, UR4, 0x1, URZ ;  /* 0x0000000104049899 */ /* 0x000fe200080006ff */
[----:B------:R-:W-:Y:S01]  /*27f0*/  BAR.SYNC.DEFER_BLOCKING 0x0 ;  /* 0x0000000000007b1d */ /* 0x000fe20000010000 */
[----:B------:R-:W-:Y:S01]  /*2800*/  IMAD R3, R4, 0x2, R29 ;  /* 0x0000000204037824 */ /* 0x000fe200078e021d */
[----:B------:R-:W-:-:S03]  /*2810*/  IADD3 R28, P4, PT, R220, UR16, RZ ;  /* 0x00000010dc1c7c10 */ /* 0x000fc6000ff9e0ff */
[----:B------:R-:W-:Y:S01]  /*2820*/  IMAD R7, R4, 0x2, R3 ;  /* 0x0000000204077824 */ /* 0x000fe200078e0203 */
[----:B------:R-:W-:-:S03]  /*2830*/  LEA.HI.X.SX32 R21, R146, UR17, 0x1, P4 ;  /* 0x0000001192157c11 */ /* 0x000fc6000a0f0eff */
[C---:B------:R-:W-:Y:S01]  /*2840*/  IMAD R132, R4.reuse, 0x2, R7 ;  /* 0x0000000204847824 */ /* 0x040fe200078e0207 */
[-C--:B------:R-:W-:Y:S02]  /*2850*/  LEA R8, P5, R7, R28.reuse, 0x1 ;  /* 0x0000001c07087211 */ /* 0x080fe400078a08ff */
[----:B-1----:R-:W-:Y:S01]  /*2860*/  LEA R2, P4, R3, R28, 0x1 ;  /* 0x0000001c03027211 */ /* 0x002fe200078808ff */
[----:B------:R-:W-:Y:S01]  /*2870*/  IMAD R134, R4, 0x2, R132 ;  /* 0x0000000204867824 */ /* 0x000fe200078e0284 */
[-C--:B------:R-:W-:Y:S02]  /*2880*/  LEA.HI.X.SX32 R9, R7, R21.reuse, 0x1, P5 ;  /* 0x0000001507097211 */ /* 0x080fe400028f0eff */
[----:B------:R-:W-:Y:S01]  /*2890*/  LOP3.LUT R11, R0, 0xc, RZ, 0xfc, !PT ;  /* 0x0000000c000b7812 */ /* 0x000fe200078efcff */
[----:B------:R-:W1:Y:S02]  /*28a0*/  FENCE.VIEW.ASYNC.S ;  /* 0x00000000000073c6 */ /* 0x000e640000000000 */
[----:B-1----:R1:W2:Y:S02]  /*28b0*/  @!UP2 SYNCS.EXCH.64 URZ, [UR12], UR4 ;  /* 0x000000040cffa5b2 */ /* 0x0022a40008000100 */
[----:B--2---:R-:W-:Y:S01]  /*28c0*/  BAR.SYNC.DEFER_BLOCKING 0x0 ;  /* 0x0000000000007b1d */ /* 0x004fe20000010000 */
[----:B------:R-:W-:Y:S01]  /*28d0*/  IMAD R136, R4, 0x2, R134 ;  /* 0x0000000204887824 */ /* 0x000fe200078e0286 */
[----:B------:R-:W-:-:S02]  /*28e0*/  LEA.HI.X.SX32 R3, R3, R21, 0x1, P4 ;  /* 0x0000001503037211 */ /* 0x000fc400020f0eff */
[----:B------:R-:W-:Y:S01]  /*28f0*/  LOP3.LUT R10, R0, 0xe, RZ, 0xfc, !PT ;  /* 0x0000000e000a7812 */ /* 0x000fe200078efcff */
[----:B------:R-:W-:Y:S01]  /*2900*/  IMAD R138, R4, 0x2, R136 ;  /* 0x00000002048a7824 */ /* 0x000fe200078e0288 */
[----:B------:R-:W-:-:S03]  /*2910*/  ISETP.LT.AND P4, PT, R11, R6, P0 ;  /* 0x000000060b00720c */ /* 0x000fc60000781270 */
[----:B------:R-:W-:Y:S01]  /*2920*/  IMAD R140, R4, 0x2, R138 ;  /* 0x00000002048c7824 */ /* 0x000fe200078e028a */
[----:B------:R-:W-:Y:S01]  /*2930*/  LOP3.LUT R7, R0, 0x18, RZ, 0xfc, !PT ;  /* 0x0000001800077812 */ /* 0x000fe200078efcff */
[----:B-1----:R-:W1:Y:S02]  /*2940*/  LDCU UR4, c[0x0][0x3b0] ;  /* 0x00007600ff0477ac */ /* 0x002e640008000800 */
[----:B------:R-:W-:Y:S01]  /*2950*/  IMAD R142, R4, 0x2, R140 ;  /* 0x00000002048e7824 */ /* 0x000fe200078e028c */
[----:B------:R-:W-:Y:S01]  /*2960*/  PRMT R112, RZ, 0x7610, R112 ;  /* 0x00007610ff707816 */ /* 0x000fe20000000070 */
[----:B0-----:R-:W2:Y:S01]  /*2970*/  @P3 LDG.E.U16 R126, desc[UR20][R8.64] ;  /* 0x00000014087e3981 */ /* 0x001ea2000c1e1500 */
[----:B------:R-:W-:-:S03]  /*2980*/  ISETP.LT.AND P3, PT, R10, R6, P0 ;  /* 0x000000060a00720c */ /* 0x000fc60000761270 */
[----:B------:R0:W3:Y:S01]  /*2990*/  @P2 LDG.E.U16 R130, desc[UR20][R2.64] ;  /* 0x0000001402822981 */ /* 0x0000e2000c1e1500 */
[----:B------:R-:W-:-:S04]  /*29a0*/  LEA R10, P2, R132, R28, 0x1 ;  /* 0x0000001c840a7211 */ /* 0x000fc800078408ff */
[-C--:B------:R-:W-:Y:S02]  /*29b0*/  LEA.HI.X.SX32 R11, R132, R21.reuse, 0x1, P2 ;  /* 0x00000015840b7211 */ /* 0x080fe400010f0eff */
[----:B------:R-:W-:Y:S01]  /*29c0*/  ISETP.LT.AND P2, PT, R7, R6, P0 ;  /* 0x000000060700720c */ /* 0x000fe20000741270 */
[----:B------:R-:W-:Y:S01]  /*29d0*/  IMAD R7, R4, 0x2, R142 ;  /* 0x0000000204077824 */ /* 0x000fe200078e028e */
[CC--:B0-----:R-:W-:Y:S01]  /*29e0*/  LEA R2, P5, R134.reuse, R28.reuse, 0x1 ;  /* 0x0000001c86027211 */ /* 0x0c1fe200078a08ff */
[----:B------:R0:W4:Y:S01]  /*29f0*/  @P4 LDG.E.U16 R112, desc[UR20][R10.64] ;  /* 0x000000140a704981 */ /* 0x000122000c1e1500 */
[----:B------:R-:W-:Y:S02]  /*2a00*/  PRMT R20, RZ, 0x7610, R20 ;  /* 0x00007610ff147816 */ /* 0x000fe40000000014 */
[----:B------:R-:W-:Y:S02]  /*2a10*/  LEA.HI.X.SX32 R3, R134, R21, 0x1, P5 ;  /* 0x0000001586037211 */ /* 0x000fe400028f0eff */
[----:B------:R-:W-:-:S02]  /*2a20*/  LEA R8, P4, R7, R28, 0x1 ;  /* 0x0000001c07087211 */ /* 0x000fc400078808ff */
[----:B------:R-:W-:Y:S01]  /*2a30*/  LOP3.LUT R252, R0, 0x1a, RZ, 0xfc, !PT ;  /* 0x0000001a00fc7812 */ /* 0x000fe200078efcff */
[----:B------:R5:W2:Y:S01]  /*2a40*/  @P3 LDG.E.U16 R20, desc[UR20][R2.64] ;  /* 0x0000001402143981 */ /* 0x000aa2000c1e1500 */
[----:B------:R-:W-:Y:S02]  /*2a50*/  PRMT R144, RZ, 0x7610, R144 ;  /* 0x00007610ff907816 */ /* 0x000fe40000000090 */
[----:B------:R-:W-:Y:S01]  /*2a60*/  LEA.HI.X.SX32 R9, R7, R21, 0x1, P4 ;  /* 0x0000001507097211 */ /* 0x000fe200020f0eff */
[----:B------:R-:W-:Y:S01]  /*2a70*/  IMAD R7, R4, 0x2, R7 ;  /* 0x0000000204077824 */ /* 0x000fe200078e0207 */
[----:B------:R-:W-:Y:S02]  /*2a80*/  ISETP.LT.AND P3, PT, R252, R6, P0 ;  /* 0x00000006fc00720c */ /* 0x000fe40000761270 */
[----:B------:R-:W-:Y:S01]  /*2a90*/  LOP3.LUT R251, R0, 0x1c, RZ, 0xfc, !PT ;  /* 0x0000001c00fb7812 */ /* 0x000fe200078efcff */
[----:B------:R1:W2:Y:S01]  /*2aa0*/  @P2 LDG.E.U16 R144, desc[UR20][R8.64] ;  /* 0x0000001408902981 */ /* 0x0002a2000c1e1500 */
[----:B0-----:R-:W-:Y:S01]  /*2ab0*/  LEA R10, P2, R7, R28, 0x1 ;  /* 0x0000001c070a7211 */ /* 0x001fe200078408ff */
[----:B------:R-:W-:Y:S01]  /*2ac0*/  IMAD R13, R4, 0x2, R7 ;  /* 0x00000002040d7824 */ /* 0x000fe200078e0207 */
[----:B------:R-:W-:-:S02]  /*2ad0*/  ISETP.LT.AND P4, PT, R251, R6, P0 ;  /* 0x00000006fb00720c */ /* 0x000fc40000781270 */
[----:B------:R-:W-:Y:S02]  /*2ae0*/  LOP3.LUT R250, R0, 0x1e, RZ, 0xfc, !PT ;  /* 0x0000001e00fa7812 */ /* 0x000fe400078efcff */
[----:B------:R-:W-:Y:S02]  /*2af0*/  PRMT R124, RZ, 0x7610, R124 ;  /* 0x00007610ff7c7816 */ /* 0x000fe4000000007c */
[----:B------:R-:W-:Y:S01]  /*2b00*/  LEA.HI.X.SX32 R11, R7, R21, 0x1, P2 ;  /* 0x00000015070b7211 */ /* 0x000fe200010f0eff */
[----:B------:R-:W-:Y:S01]  /*2b10*/  IMAD R7, R4, 0x2, R13 ;  /* 0x0000000204077824 */ /* 0x000fe200078e020d */
[----:B-----5:R-:W-:Y:S02]  /*2b20*/  LEA R2, P5, R13, R28, 0x1 ;  /* 0x0000001c0d027211 */ /* 0x020fe400078a08ff */
[----:B------:R-:W-:Y:S01]  /*2b30*/  ISETP.LT.AND P2, PT, R250, R6, P0 ;  /* 0x00000006fa00720c */ /* 0x000fe20000741270 */
[----:B------:R-:W5:Y:S01]  /*2b40*/  @P3 LDG.E.U16 R124, desc[UR20][R10.64] ;  /* 0x000000140a7c3981 */ /* 0x000f62000c1e1500 */
[----:B------:R-:W-:-:S02]  /*2b50*/  PRMT R110, RZ, 0x7610, R110 ;  /* 0x00007610ff6e7816 */ /* 0x000fc4000000006e */
[-C--:B------:R-:W-:Y:S02]  /*2b60*/  LEA.HI.X.SX32 R3, R13, R21.reuse, 0x1, P5 ;  /* 0x000000150d037211 */ /* 0x080fe400028f0eff */
[C---:B-1----:R-:W-:Y:S02]  /*2b70*/  LEA R8, P3, R7.reuse, R28, 0x1 ;  /* 0x0000001c07087211 */ /* 0x042fe400078608ff */
[----:B------:R-:W-:Y:S01]  /*2b80*/  LOP3.LUT R249, R0, 0x20, RZ, 0xfc, !PT ;  /* 0x0000002000f97812 */ /* 0x000fe200078efcff */
[----:B------:R-:W2:Y:S01]  /*2b90*/  @P4 LDG.E.U16 R110, desc[UR20][R2.64] ;  /* 0x00000014026e4981 */ /* 0x000ea2000c1e1500 */
[----:B------:R-:W-:Y:S02]  /*2ba0*/  PRMT R18, RZ, 0x7610, R18 ;  /* 0x00007610ff127816 */ /* 0x000fe40000000012 */
[----:B------:R-:W-:Y:S01]  /*2bb0*/  LEA.HI.X.SX32 R9, R7, R21, 0x1, P3 ;  /* 0x0000001507097211 */ /* 0x000fe200018f0eff */
[----:B------:R-:W-:Y:S01]  /*2bc0*/  IMAD R7, R4, 0x2, R7 ;  /* 0x0000000204077824 */ /* 0x000fe200078e0207 */
[----:B------:R-:W-:-:S02]  /*2bd0*/  LOP3.LUT R12, R0, 0x10, RZ, 0xfc, !PT ;  /* 0x00000010000c7812 */ /* 0x000fc400078efcff */
[-C--:B------:R-:W-:Y:S01]  /*2be0*/  ISETP.LT.AND P4, PT, R249, R6.reuse, P0 ;  /* 0x00000006f900720c */ /* 0x080fe20000781270 */
[----:B------:R0:W2:Y:S01]  /*2bf0*/  @P2 LDG.E.U16 R18, desc[UR20][R8.64] ;  /* 0x0000001408122981 */ /* 0x0000a2000c1e1500 */
[----:B------:R-:W-:Y:S02]  /*2c00*/  ISETP.LT.AND P3, PT, R12, R6, P0 ;  /* 0x000000060c00720c */ /* 0x000fe40000761270 */
[C---:B------:R-:W-:Y:S02]  /*2c10*/  LEA R12, P2, R7.reuse, R28, 0x1 ;  /* 0x0000001c070c7211 */ /* 0x040fe400078408ff */
[----:B------:R-:W-:Y:S02]  /*2c20*/  PRMT R131, RZ, 0x7610, R131 ;  /* 0x00007610ff837816 */ /* 0x000fe40000000083 */
[----:B------:R-:W-:Y:S02]  /*2c30*/  LEA.HI.X.SX32 R13, R7, R21, 0x1, P2 ;  /* 0x00000015070d7211 */ /* 0x000fe400010f0eff */
[----:B0-----:R-:W-:-:S02]  /*2c40*/  LOP3.LUT R9, R0, 0x12, RZ, 0xfc, !PT ;  /* 0x0000001200097812 */ /* 0x001fc400078efcff */
[----:B------:R-:W-:Y:S01]  /*2c50*/  LEA R2, P5, R136, R28, 0x1 ;  /* 0x0000001c88027211 */ /* 0x000fe200078a08ff */
[----:B------:R0:W2:Y:S01]  /*2c60*/  @P4 LDG.E.U16 R131, desc[UR20][R12.64] ;  /* 0x000000140c834981 */ /* 0x0000a2000c1e1500 */
[----:B------:R-:W-:Y:S02]  /*2c70*/  LOP3.LUT R8, R0, 0x14, RZ, 0xfc, !PT ;  /* 0x0000001400087812 */ /* 0x000fe400078efcff */
[-C--:B------:R-:W-:Y:S02]  /*2c80*/  ISETP.LT.AND P2, PT, R9, R6.reuse, P0 ;  /* 0x000000060900720c */ /* 0x080fe40000741270 */
[----:B------:R-:W-:Y:S02]  /*2c90*/  PRMT R129, RZ, 0x7610, R129 ;  /* 0x00007610ff817816 */ /* 0x000fe40000000081 */
[----:B------:R-:W-:Y:S02]  /*2ca0*/  LEA.HI.X.SX32 R3, R136, R21, 0x1, P5 ;  /* 0x0000001588037211 */ /* 0x000fe400028f0eff */
[----:B------:R-:W-:-:S02]  /*2cb0*/  ISETP.LT.AND P4, PT, R8, R6, P0 ;  /* 0x000000060800720c */ /* 0x000fc40000781270 */
[----:B------:R-:W-:Y:S01]  /*2cc0*/  LEA R8, P5, R138, R28, 0x1 ;  /* 0x0000001c8a087211 */ /* 0x000fe200078a08ff */
[----:B------:R-:W2:Y:S01]  /*2cd0*/  @P3 LDG.E.U16 R129, desc[UR20][R2.64] ;  /* 0x0000001402813981 */ /* 0x000ea2000c1e1500 */
[----:B0-----:R-:W-:Y:S02]  /*2ce0*/  LOP3.LUT R12, R0, 0x16, RZ, 0xfc, !PT ;  /* 0x00000016000c7812 */ /* 0x001fe400078efcff */
[----:B------:R-:W-:Y:S02]  /*2cf0*/  PRMT R125, RZ, 0x7610, R125 ;  /* 0x00007610ff7d7816 */ /* 0x000fe4000000007d */
[----:B------:R-:W-:Y:S02]  /*2d00*/  LEA.HI.X.SX32 R9, R138, R21, 0x1, P5 ;  /* 0x000000158a097211 */ /* 0x000fe400028f0eff */
[----:B------:R-:W-:-:S03]  /*2d10*/  ISETP.LT.AND P3, PT, R12, R6, P0 ;  /* 0x000000060c00720c */ /* 0x000fc60000761270 */
[----:B------:R0:W2:Y:S01]  /*2d20*/  @P2 LDG.E.U16 R125, desc[UR20][R8.64] ;  /* 0x00000014087d2981 */ /* 0x0000a2000c1e1500 */
[----:B------:R-:W-:Y:S02]  /*2d30*/  LEA R12, P2, R142, R28, 0x1 ;  /* 0x0000001c8e0c7211 */ /* 0x000fe400078408ff */
[----:B------:R-:W-:Y:S02]  /*2d40*/  LOP3.LUT R248, R0, 0x22, RZ, 0xfc, !PT ;  /* 0x0000002200f87812 */ /* 0x000fe400078efcff */
[----:B------:R-:W-:Y:S01]  /*2d50*/  PRMT R19, RZ, 0x7610, R19 ;  /* 0x00007610ff137816 */ /* 0x000fe20000000013 */
[----:B------:R-:W-:Y:S01]  /*2d60*/  IMAD R7, R4, 0x2, R7 ;  /* 0x0000000204077824 */ /* 0x000fe200078e0207 */
[----:B------:R-:W-:Y:S02]  /*2d70*/  LEA.HI.X.SX32 R13, R142, R21, 0x1, P2 ;  /* 0x000000158e0d7211 */ /* 0x000fe400010f0eff */
[----:B------:R-:W-:Y:S01]  /*2d80*/  ISETP.LT.AND P2, PT, R248, R6, P0 ;  /* 0x00000006f800720c */ /* 0x000fe20000741270 */
[----:B0-----:R-:W-:-:S02]  /*2d90*/  IMAD R9, R4, 0x2, R7 ;  /* 0x0000000204097824 */ /* 0x001fc400078e0207 */
[----:B------:R0:W2:Y:S01]  /*2da0*/  @P3 LDG.E.U16 R19, desc[UR20][R12.64] ;  /* 0x000000140c133981 */ /* 0x0000a2000c1e1500 */
[CC--:B------:R-:W-:Y:S02]  /*2db0*/  LEA R2, P3, R7.reuse, R28.reuse, 0x1 ;  /* 0x0000001c07027211 */ /* 0x0c0fe400078608ff */
[----:B------:R-:W-:Y:S02]  /*2dc0*/  LOP3.LUT R246, R0, 0x26, RZ, 0xfc, !PT ;  /* 0x0000002600f67812 */ /* 0x000fe400078efcff */
[----:B------:R-:W-:Y:S02]  /*2dd0*/  PRMT R123, RZ, 0x7610, R123 ;  /* 0x00007610ff7b7816 */ /* 0x000fe4000000007b */
[----:B------:R-:W-:Y:S01]  /*2de0*/  LEA.HI.X.SX32 R3, R7, R21, 0x1, P3 ;  /* 0x0000001507037211 */ /* 0x000fe200018f0eff */
[----:B------:R-:W-:Y:S01]  /*2df0*/  IMAD R7, R4, 0x2, R9 ;  /* 0x0000000204077824 */ /* 0x000fe200078e0209 */
[----:B------:R-:W-:Y:S02]  /*2e00*/  LEA R10, P6, R140, R28, 0x1 ;  /* 0x0000001c8c0a7211 */ /* 0x000fe400078c08ff */
[----:B------:R-:W-:Y:S01]  /*2e10*/  ISETP.LT.AND P3, PT, R246, R6, P0 ;  /* 0x00000006f600720c */ /* 0x000fe20000761270 */
[----:B------:R1:W2:Y:S01]  /*2e20*/  @P2 LDG.E.U16 R123, desc[UR20][R2.64] ;  /* 0x00000014027b2981 */ /* 0x0002a2000c1e1500 */
[----:B------:R-:W-:-:S02]  /*2e30*/  PRMT R111, RZ, 0x7610, R111 ;  /* 0x00007610ff6f7816 */ /* 0x000fc4000000006f */
[-C--:B------:R-:W-:Y:S02]  /*2e40*/  LEA.HI.X.SX32 R11, R140, R21.reuse, 0x1, P6 ;  /* 0x000000158c0b7211 */ /* 0x080fe400030f0eff */
[C---:B0-----:R-:W-:Y:S02]  /*2e50*/  LEA R12, P2, R7.reuse, R28, 0x1 ;  /* 0x0000001c070c7211 */ /* 0x041fe400078408ff */
[C---:B------:R-:W-:Y:S01]  /*2e60*/  LOP3.LUT R247, R0.reuse, 0x24, RZ, 0xfc, !PT ;  /* 0x0000002400f77812 */ /* 0x040fe200078efcff */
[----:B------:R0:W2:Y:S01]  /*2e70*/  @P4 LDG.E.U16 R111, desc[UR20][R10.64] ;  /* 0x000000140a6f4981 */ /* 0x0000a2000c1e1500 */
[----:B------:R-:W-:Y:S02]  /*2e80*/  LOP3.LUT R245, R0, 0x28, RZ, 0xfc, !PT ;  /* 0x0000002800f57812 */ /* 0x000fe400078efcff */
[----:B------:R-:W-:Y:S02]  /*2e90*/  PRMT R17, RZ, 0x7610, R17 ;  /* 0x00007610ff117816 */ /* 0x000fe40000000011 */
[----:B------:R-:W-:Y:S01]  /*2ea0*/  LEA.HI.X.SX32 R13, R7, R21, 0x1, P2 ;  /* 0x00000015070d7211 */ /* 0x000fe200010f0eff */
[----:B------:R-:W-:Y:S01]  /*2eb0*/  IMAD R7, R4, 0x2, R7 ;  /* 0x0000000204077824 */ /* 0x000fe200078e0207 */
[----:B------:R-:W-:-:S02]  /*2ec0*/  ISETP.LT.AND P4, PT, R247, R6, P0 ;  /* 0x00000006f700720c */ /* 0x000fc40000781270 */
[----:B------:R-:W-:Y:S01]  /*2ed0*/  ISETP.LT.AND P2, PT, R245, R6, P0 ;  /* 0x00000006f500720c */ /* 0x000fe20000741270 */
[----:B------:R-:W2:Y:S01]  /*2ee0*/  @P3 LDG.E.U16 R17, desc[UR20][R12.64] ;  /* 0x000000140c113981 */ /* 0x000ea2000c1e1500 */
[-C--:B------:R-:W-:Y:S01]  /*2ef0*/  LEA R8, P5, R9, R28.reuse, 0x1 ;  /* 0x0000001c09087211 */ /* 0x080fe200078a08ff */
[----:B-1----:R-:W-:Y:S01]  /*2f00*/  IMAD R3, R4, 0x2, R7 ;  /* 0x0000000204037824 */ /* 0x002fe200078e0207 */
[----:B0-----:R-:W-:Y:S02]  /*2f10*/  LEA R10, P3, R7, R28, 0x1 ;  /* 0x0000001c070a7211 */ /* 0x001fe400078608ff */
[----:B------:R-:W-:Y:S02]  /*2f20*/  PRMT R109, RZ, 0x7610, R109 ;  /* 0x00007610ff6d7816 */ /* 0x000fe4000000006d */
[----:B------:R-:W-:Y:S02]  /*2f30*/  LOP3.LUT R243, R0, 0x2c, RZ, 0xfc, !PT ;  /* 0x0000002c00f37812 */ /* 0x000fe400078efcff */
[----:B------:R-:W-:-:S02]  /*2f40*/  LEA.HI.X.SX32 R9, R9, R21, 0x1, P5 ;  /* 0x0000001509097211 */ /* 0x000fc400028f0eff */
[----:B------:R-:W-:Y:S02]  /*2f50*/  PRMT R135, RZ, 0x7610, R135 ;  /* 0x00007610ff877816 */ /* 0x000fe40000000087 */
[----:B------:R-:W-:Y:S01]  /*2f60*/  LEA.HI.X.SX32 R11, R7, R21, 0x1, P3 ;  /* 0x00000015070b7211 */ /* 0x000fe200018f0eff */
[----:B------:R-:W-:Y:S01]  /*2f70*/  IMAD R7, R4, 0x2, R3 ;  /* 0x0000000204077824 */ /* 0x000fe200078e0203 */
[----:B------:R-:W-:Y:S01]  /*2f80*/  ISETP.LT.AND P3, PT, R243, R6, P0 ;  /* 0x00000006f300720c */ /* 0x000fe20000761270 */
[----:B------:R0:W2:Y:S01]  /*2f90*/  @P4 LDG.E.U16 R109, desc[UR20][R8.64] ;  /* 0x00000014086d4981 */ /* 0x0000a2000c1e1500 */
[----:B------:R-:W-:-:S03]  /*2fa0*/  LOP3.LUT R242, R0, 0x2e, RZ, 0xfc, !PT ;  /* 0x0000002e00f27812 */ /* 0x000fc600078efcff */
[----:B------:R1:W2:Y:S01]  /*2fb0*/  @P2 LDG.E.U16 R135, desc[UR20][R10.64] ;  /* 0x000000140a872981 */ /* 0x0002a2000c1e1500 */
[-C--:B------:R-:W-:Y:S02]  /*2fc0*/  LEA R2, P2, R7, R28.reuse, 0x1 ;  /* 0x0000001c07027211 */ /* 0x080fe400078408ff */
[C---:B0-----:R-:W-:Y:S02]  /*2fd0*/  LEA R8, P5, R3.reuse, R28, 0x1 ;  /* 0x0000001c03087211 */ /* 0x041fe400078a08ff */
[----:B------:R-:W-:Y:S02]  /*2fe0*/  PRMT R108, RZ, 0x7610, R108 ;  /* 0x00007610ff6c7816 */ /* 0x000fe4000000006c */
[-C--:B------:R-:W-:Y:S02]  /*2ff0*/  LEA.HI.X.SX32 R9, R3, R21.reuse, 0x1, P5 ;  /* 0x0000001503097211 */ /* 0x080fe400028f0eff */
[----:B------:R-:W-:Y:S01]  /*3000*/  LEA.HI.X.SX32 R3, R7, R21, 0x1, P2 ;  /* 0x0000001507037211 */ /* 0x000fe200010f0eff */
[----:B------:R-:W-:Y:S01]  /*3010*/  IMAD R7, R4, 0x2, R7 ;  /* 0x0000000204077824 */ /* 0x000fe200078e0207 */
[----:B------:R-:W-:-:S02]  /*3020*/  ISETP.LT.AND P2, PT, R242, R6, P0 ;  /* 0x00000006f200720c */ /* 0x000fc40000741270 */
[----:B------:R-:W-:Y:S01]  /*3030*/  LOP3.LUT R244, R0, 0x2a, RZ, 0xfc, !PT ;  /* 0x0000002a00f47812 */ /* 0x000fe200078efcff */
[----:B------:R0:W2:Y:S01]  /*3040*/  @P3 LDG.E.U16 R108, desc[UR20][R2.64] ;  /* 0x00000014026c3981 */ /* 0x0000a2000c1e1500 */
[----:B-1----:R-:W-:Y:S01]  /*3050*/  IMAD R11, R4, 0x2, R7 ;  /* 0x00000002040b7824 */ /* 0x002fe200078e0207 */
[----:B------:R-:W-:Y:S02]  /*3060*/  LOP3.LUT R240, R0, 0x32, RZ, 0xfc, !PT ;  /* 0x0000003200f07812 */ /* 0x000fe400078efcff */
[----:B------:R-:W-:Y:S02]  /*3070*/  ISETP.LT.AND P4, PT, R244, R6, P0 ;  /* 0x00000006f400720c */ /* 0x000fe40000781270 */
[----:B------:R-:W-:Y:S02]  /*3080*/  PRMT R16, RZ, 0x7610, R16 ;  /* 0x00007610ff107816 */ /* 0x000fe40000000010 */
[----:B0-----:R-:W-:-:S04]  /*3090*/  LEA R2, P3, R7, R28, 0x1 ;  /* 0x0000001c07027211 */ /* 0x001fc800078608ff */
[----:B------:R-:W-:Y:S01]  /*30a0*/  LEA.HI.X.SX32 R3, R7, R21, 0x1, P3 ;  /* 0x0000001507037211 */ /* 0x000fe200018f0eff */
[----:B------:R-:W-:Y:S01]  /*30b0*/  IMAD R7, R4, 0x2, R11 ;  /* 0x0000000204077824 */ /* 0x000fe200078e020b */
[----:B------:R-:W-:Y:S02]  /*30c0*/  ISETP.LT.AND P3, PT, R240, R6, P0 ;  /* 0x00000006f000720c */ /* 0x000fe40000761270 */
[----:B------:R-:W-:Y:S01]  /*30d0*/  PRMT R122, RZ, 0x7610, R122 ;  /* 0x00007610ff7a7816 */ /* 0x000fe2000000007a */
[----:B------:R0:W2:Y:S01]  /*30e0*/  @P2 LDG.E.U16 R16, desc[UR20][R2.64] ;  /* 0x0000001402102981 */ /* 0x0000a2000c1e1500 */
[----:B------:R-:W-:Y:S02]  /*30f0*/  LOP3.LUT R239, R0, 0x34, RZ, 0xfc, !PT ;  /* 0x0000003400ef7812 */ /* 0x000fe400078efcff */
[----:B------:R-:W-:Y:S02]  /*3100*/  PRMT R121, RZ, 0x7610, R121 ;  /* 0x00007610ff797816 */ /* 0x000fe40000000079 */
[----:B------:R1:W2:Y:S01]  /*3110*/  @P4 LDG.E.U16 R122, desc[UR20][R8.64] ;  /* 0x00000014087a4981 */ /* 0x0002a2000c1e1500 */
[----:B0-----:R-:W-:-:S04]  /*3120*/  LEA R2, P2, R7, R28, 0x1 ;  /* 0x0000001c07027211 */ /* 0x001fc800078408ff */
[-C--:B------:R-:W-:Y:S01]  /*3130*/  LEA.HI.X.SX32 R3, R7, R21.reuse, 0x1, P2 ;  /* 0x0000001507037211 */ /* 0x080fe200010f0eff */
[----:B------:R-:W-:Y:S01]  /*3140*/  IMAD R7, R4, 0x2, R7 ;  /* 0x0000000204077824 */ /* 0x000fe200078e0207 */
[----:B-1----:R-:W-:Y:S02]  /*3150*/  LEA R8, P5, R11, R28, 0x1 ;  /* 0x0000001c0b087211 */ /* 0x002fe400078a08ff */
[-C--:B------:R-:W-:Y:S01]  /*3160*/  ISETP.LT.AND P2, PT, R239, R6.reuse, P0 ;  /* 0x00000006ef00720c */ /* 0x080fe20000741270 */
[----:B------:R0:W2:Y:S01]  /*3170*/  @P3 LDG.E.U16 R121, desc[UR20][R2.64] ;  /* 0x0000001402793981 */ /* 0x0000a2000c1e1500 */
[----:B------:R-:W-:Y:S02]  /*3180*/  LOP3.LUT R241, R0, 0x30, RZ, 0xfc, !PT ;  /* 0x0000003000f17812 */ /* 0x000fe400078efcff */
[----:B------:R-:W-:Y:S01]  /*3190*/  LEA.HI.X.SX32 R9, R11, R21, 0x1, P5 ;  /* 0x000000150b097211 */ /* 0x000fe200028f0eff */
[----:B------:R-:W-:Y:S01]  /*31a0*/  IMAD R11, R4, 0x2, R7 ;  /* 0x00000002040b7824 */ /* 0x000fe200078e0207 */
[----:B------:R-:W-:-:S02]  /*31b0*/  ISETP.LT.AND P4, PT, R241, R6, P0 ;  /* 0x00000006f100720c */ /* 0x000fc40000781270 */
[----:B------:R-:W-:Y:S02]  /*31c0*/  LOP3.LUT R217, R0, 0x38, RZ, 0xfc, !PT ;  /* 0x0000003800d97812 */ /* 0x000fe400078efcff */
[C---:B0-----:R-:W-:Y:S02]  /*31d0*/  LEA R2, P3, R7.reuse, R28, 0x1 ;  /* 0x0000001c07027211 */ /* 0x041fe400078608ff */
[----:B------:R-:W-:Y:S02]  /*31e0*/  PRMT R107, RZ, 0x7610, R107 ;  /* 0x00007610ff6b7816 */ /* 0x000fe4000000006b */
[----:B------:R-:W-:Y:S01]  /*31f0*/  LEA.HI.X.SX32 R3, R7, R21, 0x1, P3 ;  /* 0x0000001507037211 */ /* 0x000fe200018f0eff */
[----:B------:R-:W-:Y:S01]  /*3200*/  IMAD R7, R4, 0x2, R11 ;  /* 0x0000000204077824 */ /* 0x000fe200078e020b */
[----:B------:R-:W-:Y:S02]  /*3210*/  ISETP.LT.AND P3, PT, R217, R6, P0 ;  /* 0x00000006d900720c */ /* 0x000fe40000761270 */
[----:B------:R-:W-:Y:S01]  /*3220*/  PRMT R133, RZ, 0x7610, R133 ;  /* 0x00007610ff857816 */ /* 0x000fe20000000085 */
[----:B------:R0:W2:Y:S01]  /*3230*/  @P2 LDG.E.U16 R107, desc[UR20][R2.64] ;  /* 0x00000014026b2981 */ /* 0x0000a2000c1e1500 */
[----:B------:R-:W-:-:S02]  /*3240*/  LOP3.LUT R216, R0, 0x3a, RZ, 0xfc, !PT ;  /* 0x0000003a00d87812 */ /* 0x000fc400078efcff */
[----:B------:R-:W-:Y:S02]  /*3250*/  PRMT R139, RZ, 0x7610, R139 ;  /* 0x00007610ff8b7816 */ /* 0x000fe4000000008b */
[----:B------:R1:W2:Y:S01]  /*3260*/  @P4 LDG.E.U16 R133, desc[UR20][R8.64] ;  /* 0x0000001408854981 */ /* 0x0002a2000c1e1500 */
[----:B0-----:R-:W-:-:S04]  /*3270*/  LEA R2, P2, R7, R28, 0x1 ;  /* 0x0000001c07027211 */ /* 0x001fc800078408ff */
[-C--:B------:R-:W-:Y:S01]  /*3280*/  LEA.HI.X.SX32 R3, R7, R21.reuse, 0x1, P2 ;  /* 0x0000001507037211 */ /* 0x080fe200010f0eff */
[----:B------:R-:W-:Y:S01]  /*3290*/  IMAD R7, R4, 0x2, R7 ;  /* 0x0000000204077824 */ /* 0x000fe200078e0207 */
[C---:B-1----:R-:W-:Y:S02]  /*32a0*/  LEA R8, P5, R11.reuse, R28, 0x1 ;  /* 0x0000001c0b087211 */ /* 0x042fe400078a08ff */
        /* <DEDUP_REMOVED lines=59> */
[CC--:B0-----:R-:W-:Y:S02]  /*3660*/  LEA R2, P2, R7.reuse, R28.reuse, 0x1 ;  /* 0x0000001c07027211 */ /* 0x0c1fe400078408ff */
[----:B------:R-:W-:Y:S02]  /*3670*/  LOP3.LUT R208, R0, 0x48, RZ, 0xfc, !PT ;  /* 0x0000004800d07812 */ /* 0x000fe400078efcff */
[----:B------:R-:W-:Y:S01]  /*3680*/  LEA.HI.X.SX32 R3, R7, R21, 0x1, P2 ;  /* 0x0000001507037211 */ /* 0x000fe200010f0eff */
[----:B------:R-:W-:Y:S01]  /*3690*/  IMAD R7, R4, 0x2, R7 ;  /* 0x0000000204077824 */ /* 0x000fe200078e0207 */
[----:B-1----:R-:W-:Y:S02]  /*36a0*/  LEA R8, P5, R11, R28, 0x1 ;  /* 0x0000001c0b087211 */ /* 0x002fe400078a08ff */
[-C--:B------:R-:W-:Y:S01]  /*36b0*/  ISETP.LT.AND P2, PT, R206, R6.reuse, P0 ;  /* 0x00000006ce00720c */ /* 0x080fe20000741270 */
[----:B------:R0:W2:Y:S01]  /*36c0*/  @P3 LDG.E.U16 R118, desc[UR20][R2.64] ;  /* 0x0000001402763981 */ /* 0x0000a2000c1e1500 */
[----:B------:R-:W-:-:S02]  /*36d0*/  ISETP.LT.AND P4, PT, R208, R6, P0 ;  /* 0x00000006d000720c */ /* 0x000fc40000781270 */
[----:B------:R-:W-:Y:S01]  /*36e0*/  LEA.HI.X.SX32 R9, R11, R21, 0x1, P5 ;  /* 0x000000150b097211 */ /* 0x000fe200028f0eff */
[----:B------:R-:W-:Y:S01]  /*36f0*/  IMAD R11, R4, 0x2, R7 ;  /* 0x00000002040b7824 */ /* 0x000fe200078e0207 */
[----:B------:R-:W-:Y:S02]  /*3700*/  LOP3.LUT R203, R0, 0x50, RZ, 0xfc, !PT ;  /* 0x0000005000cb7812 */ /* 0x000fe400078efcff */
[----:B------:R-:W-:Y:S02]  /*3710*/  PRMT R104, RZ, 0x7610, R104 ;  /* 0x00007610ff687816 */ /* 0x000fe40000000068 */
[----:B0-----:R-:W-:-:S04]  /*3720*/  LEA R2, P3, R7, R28, 0x1 ;  /* 0x0000001c07027211 */ /* 0x001fc800078608ff */
[----:B------:R-:W-:Y:S01]  /*3730*/  LEA.HI.X.SX32 R3, R7, R21, 0x1, P3 ;  /* 0x0000001507037211 */ /* 0x000fe200018f0eff */
[----:B------:R-:W-:Y:S01]  /*3740*/  IMAD R7, R4, 0x2, R11 ;  /* 0x0000000204077824 */ /* 0x000fe200078e020b */
[----:B------:R-:W-:Y:S02]  /*3750*/  ISETP.LT.AND P3, PT, R203, R6, P0 ;  /* 0x00000006cb00720c */ /* 0x000fe40000761270 */
[----:B------:R-:W-:Y:S01]  /*3760*/  PRMT R143, RZ, 0x7610, R143 ;  /* 0x00007610ff8f7816 */ /* 0x000fe2000000008f */
[----:B------:R0:W2:Y:S01]  /*3770*/  @P2 LDG.E.U16 R104, desc[UR20][R2.64] ;  /* 0x0000001402682981 */ /* 0x0000a2000c1e1500 */
[C---:B------:R-:W-:Y:S02]  /*3780*/  LOP3.LUT R204, R0.reuse, 0x4e, RZ, 0xfc, !PT ;  /* 0x0000004e00cc7812 */ /* 0x040fe400078efcff */
[----:B------:R-:W-:Y:S02]  /*3790*/  LOP3.LUT R202, R0, 0x52, RZ, 0xfc, !PT ;  /* 0x0000005200ca7812 */ /* 0x000fe400078efcff */
[----:B------:R1:W2:Y:S01]  /*37a0*/  @P4 LDG.E.U16 R143, desc[UR20][R8.64] ;  /* 0x00000014088f4981 */ /* 0x0002a2000c1e1500 */
[----:B------:R-:W-:-:S02]  /*37b0*/  PRMT R141, RZ, 0x7610, R141 ;  /* 0x00007610ff8d7816 */ /* 0x000fc4000000008d */
[C---:B0-----:R-:W-:Y:S02]  /*37c0*/  LEA R2, P2, R7.reuse, R28, 0x1 ;  /* 0x0000001c07027211 */ /* 0x041fe400078408ff */
[----:B------:R-:W-:Y:S02]  /*37d0*/  ISETP.LT.AND P4, PT, R204, R6, P0 ;  /* 0x00000006cc00720c */ /* 0x000fe40000781270 */
[-C--:B------:R-:W-:Y:S01]  /*37e0*/  LEA.HI.X.SX32 R3, R7, R21.reuse, 0x1, P2 ;  /* 0x0000001507037211 */ /* 0x080fe200010f0eff */
[----:B------:R-:W-:Y:S01]  /*37f0*/  IMAD R7, R4, 0x2, R7 ;  /* 0x0000000204077824 */ /* 0x000fe200078e0207 */
[C---:B-1----:R-:W-:Y:S02]  /*3800*/  LEA R8, P5, R11.reuse, R28, 0x1 ;  /* 0x0000001c0b087211 */ /* 0x042fe400078a08ff */
[----:B------:R-:W-:Y:S01]  /*3810*/  ISETP.LT.AND P2, PT, R202, R6, P0 ;  /* 0x00000006ca00720c */ /* 0x000fe20000741270 */
[----:B------:R0:W2:Y:S01]  /*3820*/  @P3 LDG.E.U16 R141, desc[UR20][R2.64] ;  /* 0x00000014028d3981 */ /* 0x0000a2000c1e1500 */
[----:B------:R-:W-:Y:S01]  /*3830*/  LEA.HI.X.SX32 R9, R11, R21, 0x1, P5 ;  /* 0x000000150b097211 */ /* 0x000fe200028f0eff */
[----:B------:R-:W-:Y:S01]  /*3840*/  IMAD R11, R4, 0x2, R7 ;  /* 0x00000002040b7824 */ /* 0x000fe200078e0207 */
[----:B------:R-:W-:-:S02]  /*3850*/  PRMT R12, RZ, 0x7610, R12 ;  /* 0x00007610ff0c7816 */ /* 0x000fc4000000000c */
[----:B------:R-:W-:Y:S02]  /*3860*/  LOP3.LUT R200, R0, 0x56, RZ, 0xfc, !PT ;  /* 0x0000005600c87812 */ /* 0x000fe400078efcff */
[----:B------:R-:W-:Y:S02]  /*3870*/  PRMT R117, RZ, 0x7610, R117 ;  /* 0x00007610ff757816 */ /* 0x000fe40000000075 */
[----:B------:R1:W2:Y:S01]  /*3880*/  @P4 LDG.E.U16 R12, desc[UR20][R8.64] ;  /* 0x00000014080c4981 */ /* 0x0002a2000c1e1500 */
[----:B0-----:R-:W-:-:S04]  /*3890*/  LEA R2, P3, R7, R28, 0x1 ;  /* 0x0000001c07027211 */ /* 0x001fc800078608ff */
[-C--:B------:R-:W-:Y:S01]  /*38a0*/  LEA.HI.X.SX32 R3, R7, R21.reuse, 0x1, P3 ;  /* 0x0000001507037211 */ /* 0x080fe200018f0eff */
[----:B------:R-:W-:Y:S01]  /*38b0*/  IMAD R7, R4, 0x2, R11 ;  /* 0x0000000204077824 */ /* 0x000fe200078e020b */
[----:B------:R-:W-:Y:S02]  /*38c0*/  ISETP.LT.AND P3, PT, R200, R6, P0 ;  /* 0x00000006c800720c */ /* 0x000fe40000761270 */
[----:B------:R-:W-:Y:S01]  /*38d0*/  LOP3.LUT R201, R0, 0x54, RZ, 0xfc, !PT ;  /* 0x0000005400c97812 */ /* 0x000fe200078efcff */
[----:B------:R0:W2:Y:S01]  /*38e0*/  @P2 LDG.E.U16 R117, desc[UR20][R2.64] ;  /* 0x0000001402752981 */ /* 0x0000a2000c1e1500 */
[----:B-1----:R-:W-:Y:S02]  /*38f0*/  LEA R8, P5, R11, R28, 0x1 ;  /* 0x0000001c0b087211 */ /* 0x002fe400078a08ff */
[----:B------:R-:W-:Y:S02]  /*3900*/  ISETP.LT.AND P4, PT, R201, R6, P0 ;  /* 0x00000006c900720c */ /* 0x000fe40000781270 */
[----:B------:R-:W-:-:S02]  /*3910*/  LEA.HI.X.SX32 R9, R11, R21, 0x1, P5 ;  /* 0x000000150b097211 */ /* 0x000fc400028f0eff */
        /* <DEDUP_REMOVED lines=8> */
[----:B------:R-:W-:Y:S01]  /*39a0*/  IMAD R23, R4, 0x2, R7 ;  /* 0x0000000204177824 */ /* 0x000fe200078e0207 */
[----:B------:R-:W-:-:S02]  /*39b0*/  LOP3.LUT R197, R0, 0x5a, RZ, 0xfc, !PT ;  /* 0x0000005a00c57812 */ /* 0x000fc400078efcff */
[----:B------:R-:W-:Y:S01]  /*39c0*/  LOP3.LUT R196, R0, 0x5c, RZ, 0xfc, !PT ;  /* 0x0000005c00c47812 */ /* 0x000fe200078efcff */
[----:B------:R1:W2:Y:S01]  /*39d0*/  @P4 LDG.E.U16 R103, desc[UR20][R8.64] ;  /* 0x0000001408674981 */ /* 0x0002a2000c1e1500 */
[----:B------:R-:W-:Y:S02]  /*39e0*/  PRMT R128, RZ, 0x7610, R128 ;  /* 0x00007610ff807816 */ /* 0x000fe40000000080 */
[----:B0-----:R-:W-:Y:S02]  /*39f0*/  LEA R2, P3, R7, R28, 0x1 ;  /* 0x0000001c07027211 */ /* 0x001fe400078608ff */
[-C--:B------:R-:W-:Y:S02]  /*3a00*/  ISETP.LT.AND P4, PT, R197, R6.reuse, P0 ;  /* 0x00000006c500720c */ /* 0x080fe40000781270 */
[----:B------:R-:W-:Y:S01]  /*3a10*/  LEA.HI.X.SX32 R3, R7, R21, 0x1, P3 ;  /* 0x0000001507037211 */ /* 0x000fe200018f0eff */
[----:B------:R-:W-:Y:S01]  /*3a20*/  IMAD R7, R4, 0x2, R23 ;  /* 0x0000000204077824 */ /* 0x000fe200078e0217 */
[----:B------:R-:W-:-:S02]  /*3a30*/  ISETP.LT.AND P3, PT, R196, R6, P0 ;  /* 0x00000006c400720c */ /* 0x000fc40000761270 */
[-C--:B-1----:R-:W-:Y:S01]  /*3a40*/  LEA R8, P5, R23, R28.reuse, 0x1 ;  /* 0x0000001c17087211 */ /* 0x082fe200078a08ff */
[----:B------:R0:W2:Y:S01]  /*3a50*/  @P2 LDG.E.U16 R128, desc[UR20][R2.64] ;  /* 0x0000001402802981 */ /* 0x0000a2000c1e1500 */
[----:B------:R-:W-:Y:S02]  /*3a60*/  LOP3.LUT R194, R0, 0x5e, RZ, 0xfc, !PT ;  /* 0x0000005e00c27812 */ /* 0x000fe400078efcff */
[----:B------:R-:W-:Y:S02]  /*3a70*/  PRMT R116, RZ, 0x7610, R116 ;  /* 0x00007610ff747816 */ /* 0x000fe40000000074 */
[----:B------:R-:W-:Y:S02]  /*3a80*/  PRMT R102, RZ, 0x7610, R102 ;  /* 0x00007610ff667816 */ /* 0x000fe40000000066 */
[----:B0-----:R-:W-:Y:S02]  /*3a90*/  LEA R2, P2, R7, R28, 0x1 ;  /* 0x0000001c07027211 */ /* 0x001fe400078408ff */
[----:B------:R-:W-:-:S02]  /*3aa0*/  LEA.HI.X.SX32 R9, R23, R21, 0x1, P5 ;  /* 0x0000001517097211 */ /* 0x000fc400028f0eff */
[----:B------:R-:W-:Y:S01]  /*3ab0*/  LEA.HI.X.SX32 R3, R7, R21, 0x1, P2 ;  /* 0x0000001507037211 */ /* 0x000fe200010f0eff */
[----:B------:R-:W-:Y:S01]  /*3ac0*/  IMAD R7, R4, 0x2, R7 ;  /* 0x0000000204077824 */ /* 0x000fe200078e0207 */
[----:B------:R-:W-:Y:S01]  /*3ad0*/  ISETP.LT.AND P2, PT, R194, R6, P0 ;  /* 0x00000006c200720c */ /* 0x000fe20000741270 */
[----:B------:R0:W2:Y:S01]  /*3ae0*/  @P4 LDG.E.U16 R116, desc[UR20][R8.64] ;  /* 0x0000001408744981 */ /* 0x0000a2000c1e1500 */
[----:B------:R-:W-:Y:S01]  /*3af0*/  LOP3.LUT R190, R0, 0x62, RZ, 0xfc, !PT ;  /* 0x0000006200be7812 */ /* 0x000fe200078efcff */
[----:B------:R-:W-:Y:S02]  /*3b00*/  IMAD R23, R4, 0x2, R7 ;  /* 0x0000000204177824 */ /* 0x000fe400078e0207 */
[----:B------:R-:W2:Y:S01]  /*3b10*/  @P3 LDG.E.U16 R102, desc[UR20][R2.64] ;  /* 0x0000001402663981 */ /* 0x000ea2000c1e1500 */
[----:B------:R-:W-:Y:S02]  /*3b20*/  PRMT R10, RZ, 0x7610, R10 ;  /* 0x00007610ff0a7816 */ /* 0x000fe4000000000a */
[----:B0-----:R-:W-:-:S04]  /*3b30*/  LEA R8, P3, R7, R28, 0x1 ;  /* 0x0000001c07087211 */ /* 0x001fc800078608ff */
[----:B------:R-:W-:Y:S01]  /*3b40*/  LEA.HI.X.SX32 R9, R7, R21, 0x1, P3 ;  /* 0x0000001507097211 */ /* 0x000fe200018f0eff */
[----:B------:R-:W-:Y:S01]  /*3b50*/  IMAD R7, R4, 0x2, R23 ;  /* 0x0000000204077824 */ /* 0x000fe200078e0217 */
[----:B------:R-:W-:-:S03]  /*3b60*/  ISETP.LT.AND P3, PT, R190, R6, P0 ;  /* 0x00000006be00720c */ /* 0x000fc60000761270 */
[----:B------:R0:W2:Y:S01]  /*3b70*/  @P2 LDG.E.U16 R10, desc[UR20][R8.64] ;  /* 0x00000014080a2981 */ /* 0x0000a2000c1e1500 */
[C---:B------:R-:W-:Y:S02]  /*3b80*/  LOP3.LUT R192, R0.reuse, 0x60, RZ, 0xfc, !PT ;  /* 0x0000006000c07812 */ /* 0x040fe400078efcff */
[----:B------:R-:W-:Y:S02]  /*3b90*/  LOP3.LUT R188, R0, 0x64, RZ, 0xfc, !PT ;  /* 0x0000006400bc7812 */ /* 0x000fe400078efcff */
[----:B------:R-:W-:Y:S02]  /*3ba0*/  PRMT R115, RZ, 0x7610, R115 ;  /* 0x00007610ff737816 */ /* 0x000fe40000000073 */
[C---:B0-----:R-:W-:Y:S02]  /*3bb0*/  LEA R8, P2, R7.reuse, R28, 0x1 ;  /* 0x0000001c07087211 */ /* 0x041fe400078408ff */
[-C--:B------:R-:W-:Y:S02]  /*3bc0*/  ISETP.LT.AND P4, PT, R192, R6.reuse, P0 ;  /* 0x00000006c000720c */ /* 0x080fe40000781270 */
[----:B------:R-:W-:Y:S01]  /*3bd0*/  LEA.HI.X.SX32 R9, R7, R21, 0x1, P2 ;  /* 0x0000001507097211 */ /* 0x000fe200010f0eff */
[----:B------:R-:W-:Y:S01]  /*3be0*/  IMAD R7, R4, 0x2, R7 ;  /* 0x0000000204077824 */ /* 0x000fe200078e0207 */
[----:B------:R-:W-:-:S02]  /*3bf0*/  ISETP.LT.AND P2, PT, R188, R6, P0 ;  /* 0x00000006bc00720c */ /* 0x000fc40000741270 */
[CC--:B------:R-:W-:Y:S01]  /*3c00*/  LEA R2, P5, R23.reuse, R28.reuse, 0x1 ;  /* 0x0000001c17027211 */ /* 0x0c0fe200078a08ff */
[----:B------:R0:W2:Y:S01]  /*3c10*/  @P3 LDG.E.U16 R115, desc[UR20][R8.64] ;  /* 0x0000001408733981 */ /* 0x0000a2000c1e1500 */
[----:B------:R-:W-:Y:S01]  /*3c20*/  IMAD R25, R4, 0x2, R7 ;  /* 0x0000000204197824 */ /* 0x000fe200078e0207 */
[----:B------:R-:W-:Y:S02]  /*3c30*/  PRMT R145, RZ, 0x7610, R145 ;  /* 0x00007610ff917816 */ /* 0x000fe40000000091 */
[----:B------:R-:W-:Y:S02]  /*3c40*/  LEA.HI.X.SX32 R3, R23, R21, 0x1, P5 ;  /* 0x0000001517037211 */ /* 0x000fe400028f0eff */
[----:B------:R-:W-:Y:S02]  /*3c50*/  LOP3.LUT R184, R0, 0x68, RZ, 0xfc, !PT ;  /* 0x0000006800b87812 */ /* 0x000fe400078efcff */
[----:B0-----:R-:W-:Y:S01]  /*3c60*/  LEA R8, P3, R7, R28, 0x1 ;  /* 0x0000001c07087211 */ /* 0x001fe200078608ff */
[----:B------:R0:W2:Y:S01]  /*3c70*/  @P4 LDG.E.U16 R145, desc[UR20][R2.64] ;  /* 0x0000001402914981 */ /* 0x0000a2000c1e1500 */
[----:B------:R-:W-:-:S02]  /*3c80*/  PRMT R23, RZ, 0x7610, R23 ;  /* 0x00007610ff177816 */ /* 0x000fc40000000017 */
[----:B------:R-:W-:Y:S01]  /*3c90*/  LEA.HI.X.SX32 R9, R7, R21, 0x1, P3 ;  /* 0x0000001507097211 */ /* 0x000fe200018f0eff */
[----:B------:R-:W-:Y:S01]  /*3ca0*/  IMAD R7, R4, 0x2, R25 ;  /* 0x0000000204077824 */ /* 0x000fe200078e0219 */
[----:B------:R-:W-:Y:S02]  /*3cb0*/  ISETP.LT.AND P3, PT, R184, R6, P0 ;  /* 0x00000006b800720c */ /* 0x000fe40000761270 */
[----:B------:R-:W-:Y:S01]  /*3cc0*/  LOP3.LUT R186, R0, 0x66, RZ, 0xfc, !PT ;  /* 0x0000006600ba7812 */ /* 0x000fe200078efcff */
[----:B------:R1:W2:Y:S01]  /*3cd0*/  @P2 LDG.E.U16 R23, desc[UR20][R8.64] ;  /* 0x0000001408172981 */ /* 0x0002a2000c1e1500 */
[-C--:B------:R-:W-:Y:S02]  /*3ce0*/  LEA R24, P2, R7, R28.reuse, 0x1 ;  /* 0x0000001c07187211 */ /* 0x080fe400078408ff */
[----:B0-----:R-:W-:Y:S01]  /*3cf0*/  LEA R2, P5, R25, R28, 0x1 ;  /* 0x0000001c19027211 */ /* 0x001fe200078a08ff */
[----:B------:R-:W-:Y:S01]  /*3d00*/  IMAD R27, R4, 0x2, R7 ;  /* 0x00000002041b7824 */ /* 0x000fe200078e0207 */
[----:B------:R-:W-:-:S02]  /*3d10*/  ISETP.LT.AND P4, PT, R186, R6, P0 ;  /* 0x00000006ba00720c */ /* 0x000fc40000781270 */
[----:B------:R-:W-:Y:S02]  /*3d20*/  LOP3.LUT R195, R0, 0x6a, RZ, 0xfc, !PT ;  /* 0x0000006a00c37812 */ /* 0x000fe400078efcff */
[-C--:B------:R-:W-:Y:S02]  /*3d30*/  LEA.HI.X.SX32 R3, R25, R21.reuse, 0x1, P5 ;  /* 0x0000001519037211 */ /* 0x080fe400028f0eff */
[----:B------:R-:W-:Y:S02]  /*3d40*/  PRMT R114, RZ, 0x7610, R114 ;  /* 0x00007610ff727816 */ /* 0x000fe40000000072 */
[----:B------:R-:W-:Y:S01]  /*3d50*/  LEA.HI.X.SX32 R25, R7, R21, 0x1, P2 ;  /* 0x0000001507197211 */ /* 0x000fe200010f0eff */
[C---:B------:R-:W-:Y:S01]  /*3d60*/  IMAD R7, R4.reuse, 0x2, R27 ;  /* 0x0000000204077824 */ /* 0x040fe200078e021b */
[----:B------:R-:W-:Y:S02]  /*3d70*/  ISETP.LT.AND P2, PT, R195, R6, P0 ;  /* 0x00000006c300720c */ /* 0x000fe40000741270 */
[----:B-1----:R-:W-:Y:S01]  /*3d80*/  PRMT R9, RZ, 0x7610, R9 ;  /* 0x00007610ff097816 */ /* 0x002fe20000000009 */
[----:B------:R0:W2:Y:S01]  /*3d90*/  @P3 LDG.E.U16 R114, desc[UR20][R24.64] ;  /* 0x0000001418723981 */ /* 0x0000a2000c1e1500 */
[----:B------:R-:W-:Y:S01]  /*3da0*/  IMAD R37, R4, 0x2, R7 ;  /* 0x0000000204257824 */ /* 0x000fe200078e0207 */
[----:B------:R-:W-:-:S02]  /*3db0*/  LOP3.LUT R189, R0, 0x6e, RZ, 0xfc, !PT ;  /* 0x0000006e00bd7812 */ /* 0x000fc400078efcff */
[----:B------:R-:W-:Y:S01]  /*3dc0*/  PRMT R22, RZ, 0x7610, R22 ;  /* 0x00007610ff167816 */ /* 0x000fe20000000016 */
[----:B------:R1:W2:Y:S01]  /*3dd0*/  @P4 LDG.E.U16 R9, desc[UR20][R2.64] ;  /* 0x0000001402094981 */ /* 0x0002a2000c1e1500 */
[----:B0-----:R-:W-:Y:S01]  /*3de0*/  LEA R24, P3, R27, R28, 0x1 ;  /* 0x0000001c1b187211 */ /* 0x001fe200078608ff */
[C---:B------:R-:W-:Y:S01]  /*3df0*/  IMAD R39, R4.reuse, 0x2, R37 ;  /* 0x0000000204277824 */ /* 0x040fe200078e0225 */
[----:B------:R-:W-:Y:S02]  /*3e00*/  ISETP.LT.AND P4, PT, R189, R6, P0 ;  /* 0x00000006bd00720c */ /* 0x000fe40000781270 */
[----:B------:R-:W-:Y:S01]  /*3e10*/  LEA.HI.X.SX32 R25, R27, R21, 0x1, P3 ;  /* 0x000000151b197211 */ /* 0x000fe200018f0eff */
[----:B------:R-:W-:Y:S01]  /*3e20*/  IMAD R27, R4, 0x2, R39 ;  /* 0x00000002041b7824 */ /* 0x000fe200078e0227 */
[----:B------:R-:W-:-:S03]  /*3e30*/  LOP3.LUT R191, R0, 0x6c, RZ, 0xfc, !PT ;  /* 0x0000006c00bf7812 */ /* 0x000fc600078efcff */
[----:B------:R0:W2:Y:S01]  /*3e40*/  @P2 LDG.E.U16 R22, desc[UR20][R24.64] ;  /* 0x0000001418162981 */ /* 0x0000a2000c1e1500 */
[----:B------:R-:W-:Y:S01]  /*3e50*/  ISETP.LT.AND P3, PT, R191, R6, P0 ;  /* 0x00000006bf00720c */ /* 0x000fe20000761270 */
[C---:B------:R-:W-:Y:S01]  /*3e60*/  IMAD R41, R4.reuse, 0x2, R27 ;  /* 0x0000000204297824 */ /* 0x040fe200078e021b */
[----:B------:R-:W-:Y:S02]  /*3e70*/  PRMT R8, RZ, 0x7610, R8 ;  /* 0x00007610ff087816 */ /* 0x000fe40000000008 */
[-C--:B-1----:R-:W-:Y:S02]  /*3e80*/  LEA R2, P5, R7, R28.reuse, 0x1 ;  /* 0x0000001c07027211 */ /* 0x082fe400078a08ff */
[----:B0-----:R-:W-:Y:S01]  /*3e90*/  LEA R24, P2, R37, R28, 0x1 ;  /* 0x0000001c25187211 */ /* 0x001fe200078408ff */
[----:B------:R-:W-:-:S03]  /*3ea0*/  IMAD R43, R4, 0x2, R41 ;  /* 0x00000002042b7824 */ /* 0x000fc600078e0229 */
[-C--:B------:R-:W-:Y:S02]  /*3eb0*/  LEA.HI.X.SX32 R25, R37, R21.reuse, 0x1, P2 ;  /* 0x0000001525197211 */ /* 0x080fe400010f0eff */
[-C--:B------:R-:W-:Y:S02]  /*3ec0*/  LEA.HI.X.SX32 R3, R7, R21.reuse, 0x1, P5 ;  /* 0x0000001507037211 */ /* 0x080fe400028f0eff */
[----:B------:R-:W-:Y:S01]  /*3ed0*/  PRMT R7, RZ, 0x7610, R7 ;  /* 0x00007610ff077816 */ /* 0x000fe20000000007 */
[----:B------:R-:W2:Y:S01]  /*3ee0*/  @P4 LDG.E.U16 R8, desc[UR20][R24.64] ;  /* 0x0000001418084981 */ /* 0x000ea2000c1e1500 */
[-C--:B------:R-:W-:Y:S01]  /*3ef0*/  LEA R44, P4, R39, R28.reuse, 0x1 ;  /* 0x0000001c272c7211 */ /* 0x080fe200078808ff */
[C---:B------:R-:W-:Y:S01]  /*3f00*/  IMAD R37, R4.reuse, 0x2, R43 ;  /* 0x0000000204257824 */ /* 0x040fe200078e022b */
[-C--:B------:R-:W-:Y:S02]  /*3f10*/  LEA R38, P5, R27, R28.reuse, 0x1 ;  /* 0x0000001c1b267211 */ /* 0x080fe400078a08ff */
[-C--:B------:R-:W-:Y:S01]  /*3f20*/  LEA.HI.X.SX32 R45, R39, R21.reuse, 0x1, P4 ;  /* 0x00000015272d7211 */ /* 0x080fe200020f0eff */
[----:B------:R0:W2:Y:S01]  /*3f30*/  @P3 LDG.E.U16 R7, desc[UR20][R2.64] ;  /* 0x0000001402073981 */ /* 0x0000a2000c1e1500 */
[----:B------:R-:W-:Y:S01]  /*3f40*/  LEA.HI.X.SX32 R39, R27, R21, 0x1, P5 ;  /* 0x000000151b277211 */ /* 0x000fe200028f0eff */
[----:B------:R-:W-:Y:S01]  /*3f50*/  IMAD R79, R4, 0x2, R37 ;  /* 0x00000002044f7824 */ /* 0x000fe200078e0225 */
[----:B------:R-:W-:-:S02]  /*3f60*/  LEA R42, P4, R43, R28, 0x1 ;  /* 0x0000001c2b2a7211 */ /* 0x000fc400078808ff */
[----:B0-----:R-:W-:Y:S01]  /*3f70*/  LEA R2, P5, R37, R28, 0x1 ;  /* 0x0000001c25027211 */ /* 0x001fe200078a08ff */
[----:B------:R-:W-:-:S03]  /*3f80*/  IMAD R81, R4, 0x2, R79 ;  /* 0x0000000204517824 */ /* 0x000fc600078e024f */
[-C--:B------:R-:W-:Y:S02]  /*3f90*/  LEA.HI.X.SX32 R3, R37, R21.reuse, 0x1, P5 ;  /* 0x0000001525037211 */ /* 0x080fe400028f0eff */
[-C--:B------:R-:W-:Y:S02]  /*3fa0*/  LEA R30, P5, R31, R28.reuse, 0x1 ;  /* 0x0000001c1f1e7211 */ /* 0x080fe400078a08ff */
[----:B------:R-:W-:Y:S02]  /*3fb0*/  LEA R40, P6, R41, R28, 0x1 ;  /* 0x0000001c29287211 */ /* 0x000fe400078c08ff */
[-C--:B------:R-:W-:Y:S02]  /*3fc0*/  LEA.HI.X.SX32 R43, R43, R21.reuse, 0x1, P4 ;  /* 0x000000152b2b7211 */ /* 0x080fe400020f0eff */
[----:B------:R-:W-:Y:S02]  /*3fd0*/  LEA.HI.X.SX32 R31, R31, R21, 0x1, P5 ;  /* 0x000000151f1f7211 */ /* 0x000fe400028f0eff */
[----:B------:R-:W-:-:S02]  /*3fe0*/  LOP3.LUT R187, R0, 0x72, RZ, 0xfc, !PT ;  /* 0x0000007200bb7812 */ /* 0x000fc400078efcff */
[-C--:B------:R-:W-:Y:S02]  /*3ff0*/  LEA R26, P4, R81, R28.reuse, 0x1 ;  /* 0x0000001c511a7211 */ /* 0x080fe400078808ff */
[-C--:B------:R-:W-:Y:S02]  /*4000*/  LEA R36, P5, R29, R28.reuse, 0x1 ;  /* 0x0000001c1d247211 */ /* 0x080fe400078a08ff */
[----:B------:R-:W-:Y:S02]  /*4010*/  LOP3.LUT R199, R0, 0x76, RZ, 0xfc, !PT ;  /* 0x0000007600c77812 */ /* 0x000fe400078efcff */
[----:B------:R-:W-:Y:S02]  /*4020*/  LEA.HI.X.SX32 R41, R41, R21, 0x1, P6 ;  /* 0x0000001529297211 */ /* 0x000fe400030f0eff */
[----:B------:R-:W-:Y:S02]  /*4030*/  LEA R24, P6, R79, R28, 0x1 ;  /* 0x0000001c4f187211 */ /* 0x000fe400078c08ff */
[----:B------:R-:W-:-:S02]  /*4040*/  ISETP.LT.AND P2, PT, R187, R6, P0 ;  /* 0x00000006bb00720c */ /* 0x000fc40000741270 */
[-C--:B------:R-:W-:Y:S02]  /*4050*/  LEA.HI.X.SX32 R27, R81, R21.reuse, 0x1, P4 ;  /* 0x00000015511b7211 */ /* 0x080fe400020f0eff */
[-C--:B------:R-:W-:Y:S02]  /*4060*/  LEA.HI.X.SX32 R37, R29, R21.reuse, 0x1, P5 ;  /* 0x000000151d257211 */ /* 0x080fe400028f0eff */
[----:B------:R-:W-:Y:S02]  /*4070*/  LEA R34, P4, R35, R28, 0x1 ;  /* 0x0000001c23227211 */ /* 0x000fe400078808ff */
[----:B------:R-:W-:Y:S01]  /*4080*/  ISETP.LT.AND P5, PT, R199, R6, P0 ;  /* 0x00000006c700720c */ /* 0x000fe200007a1270 */
[----:B------:R-:W-:Y:S01]  /*4090*/  IMAD R78, R4, 0x2, R81 ;  /* 0x00000002044e7824 */ /* 0x000fe200078e0251 */
[----:B------:R-:W-:Y:S02]  /*40a0*/  LOP3.LUT R193, R0, 0x74, RZ, 0xfc, !PT ;  /* 0x0000007400c17812 */ /* 0x000fe400078efcff */
[----:B------:R-:W-:-:S02]  /*40b0*/  LEA.HI.X.SX32 R25, R79, R21, 0x1, P6 ;  /* 0x000000154f197211 */ /* 0x000fc400030f0eff */
[----:B------:R-:W-:Y:S02]  /*40c0*/  LEA R32, P6, R33, R28, 0x1 ;  /* 0x0000001c21207211 */ /* 0x000fe400078c08ff */
[-C--:B------:R-:W-:Y:S02]  /*40d0*/  LEA.HI.X.SX32 R35, R35, R21.reuse, 0x1, P4 ;  /* 0x0000001523237211 */ /* 0x080fe400020f0eff */
[----:B------:R-:W-:Y:S02]  /*40e0*/  LOP3.LUT R185, R0, 0x70, RZ, 0xfc, !PT ;  /* 0x0000007000b97812 */ /* 0x000fe400078efcff */
[----:B------:R-:W-:Y:S02]  /*40f0*/  ISETP.LT.AND P4, PT, R193, R6, P0 ;  /* 0x00000006c100720c */ /* 0x000fe40000781270 */
[----:B------:R-:W-:Y:S02]  /*4100*/  LEA.HI.X.SX32 R33, R33, R21, 0x1, P6 ;  /* 0x0000001521217211 */ /* 0x000fe400030f0eff */
[----:B------:R-:W-:-:S02]  /*4110*/  PRMT R113, RZ, 0x7610, R113 ;  /* 0x00007610ff717816 */ /* 0x000fc40000000071 */
[----:B------:R-:W-:Y:S02]  /*4120*/  LEA R28, P6, R78, R28, 0x1 ;  /* 0x0000001c4e1c7211 */ /* 0x000fe400078c08ff */
[----:B------:R-:W-:Y:S01]  /*4130*/  PRMT R147, RZ, 0x7610, R147 ;  /* 0x00007610ff937816 */ /* 0x000fe20000000093 */
[----:B------:R-:W-:Y:S01]  /*4140*/  IMAD R101, R182, R5, RZ ;  /* 0x00000005b6657224 */ /* 0x000fe200078e02ff */
[----:B------:R-:W-:Y:S01]  /*4150*/  ISETP.LT.AND P3, PT, R185, R6, P0 ;  /* 0x00000006b900720c */ /* 0x000fe20000761270 */
[----:B------:R0:W2:Y:S01]  /*4160*/  @P2 LDG.E.U16 R113, desc[UR20][R38.64] ;  /* 0x0000001426712981 */ /* 0x0000a2000c1e1500 */
[----:B------:R-:W-:Y:S02]  /*4170*/  LEA.HI.X.SX32 R29, R78, R21, 0x1, P6 ;  /* 0x000000154e1d7211 */ /* 0x000fe400030f0eff */
[----:B------:R-:W-:Y:S01]  /*4180*/  PRMT R21, RZ, 0x7610, R21 ;  /* 0x00007610ff157816 */ /* 0x000fe20000000015 */
[----:B------:R1:W2:Y:S01]  /*4190*/  @P5 LDG.E.U16 R147, desc[UR20][R42.64] ;  /* 0x000000142a935981 */ /* 0x0002a2000c1e1500 */
[----:B------:R-:W-:Y:S01]  /*41a0*/  LEA R100, P2, R101, UR18, 0x1 ;  /* 0x0000001265647c11 */ /* 0x000fe2000f8408ff */
[----:B------:R-:W-:Y:S01]  /*41b0*/  IMAD R48, R48, UR4, RZ ;  /* 0x0000000430307c24 */ /* 0x000fe2000f8e02ff */
[----:B------:R-:W-:Y:S01]  /*41c0*/  PRMT R127, RZ, 0x7610, R127 ;  /* 0x00007610ff7f7816 */ /* 0x000fe2000000007f */
[----:B------:R-:W-:Y:S01]  /*41d0*/  IMAD R50, R50, UR4, RZ ;  /* 0x0000000432327c24 */ /* 0x000fe2000f8e02ff */
[----:B------:R3:W2:Y:S01]  /*41e0*/  @P4 LDG.E.U16 R21, desc[UR20][R40.64] ;  /* 0x0000001428154981 */ /* 0x0006a2000c1e1500 */
[----:B0-----:R-:W-:-:S02]  /*41f0*/  IMAD R39, R77, UR4, RZ ;  /* 0x000000044d277c24 */ /* 0x001fc4000f8e02ff */
[----:B-1----:R-:W-:Y:S01]  /*4200*/  IMAD R43, R49, UR4, RZ ;  /* 0x00000004312b7c24 */ /* 0x002fe2000f8e02ff */
[----:B------:R-:W-:Y:S01]  /*4210*/  LEA.HI.X.SX32 R101, R101, UR19, 0x1, P2 ;  /* 0x0000001365657c11 */ /* 0x000fe200090f0eff */
[----:B------:R-:W-:Y:S01]  /*4220*/  IMAD R49, R52, UR4, RZ ;  /* 0x0000000434317c24 */ /* 0x000fe2000f8e02ff */
[-C--:B------:R-:W-:Y:S01]  /*4230*/  LEA R38, P6, R39, R100.reuse, 0x1 ;  /* 0x0000006427267211 */ /* 0x080fe200078c08ff */
[----:B------:R0:W2:Y:S01]  /*4240*/  @P3 LDG.E.U16 R127, desc[UR20][R44.64] ;  /* 0x000000142c7f3981 */ /* 0x0000a2000c1e1500 */
[CC--:B---3--:R-:W-:Y:S02]  /*4250*/  LEA R40, P4, R48.reuse, R100.reuse, 0x1 ;  /* 0x0000006430287211 */ /* 0x0c8fe400078808ff */
[----:B------:R-:W-:Y:S01]  /*4260*/  LEA R42, P5, R43, R100, 0x1 ;  /* 0x000000642b2a7211 */ /* 0x000fe200078a08ff */
[----:B------:R-:W-:Y:S01]  /*4270*/  IMAD R98, R51, UR4, RZ ;  /* 0x0000000433627c24 */ /* 0x000fe2000f8e02ff */
[-C--:B------:R-:W-:Y:S01]  /*4280*/  LEA.HI.X.SX32 R39, R39, R101.reuse, 0x1, P6 ;  /* 0x0000006527277211 */ /* 0x080fe200030f0eff */
[----:B------:R-:W-:Y:S01]  /*4290*/  IMAD R51, R53, UR4, RZ ;  /* 0x0000000435337c24 */ /* 0x000fe2000f8e02ff */
[-C--:B------:R-:W-:Y:S01]  /*42a0*/  LEA.HI.X.SX32 R41, R48, R101.reuse, 0x1, P4 ;  /* 0x0000006530297211 */ /* 0x080fe200020f0eff */
[----:B------:R-:W-:Y:S01]  /*42b0*/  IMAD R55, R55, UR4, RZ ;  /* 0x0000000437377c24 */ /* 0x000fe2000f8e02ff */
[----:B------:R-:W-:-:S02]  /*42c0*/  LEA.HI.X.SX32 R43, R43, R101, 0x1, P5 ;  /* 0x000000652b2b7211 */ /* 0x000fc400028f0eff */
[-C--:B0-----:R-:W-:Y:S02]  /*42d0*/  LEA R44, P6, R50, R100.reuse, 0x1 ;  /* 0x00000064322c7211 */ /* 0x081fe400078c08ff */
[-C--:B------:R-:W-:Y:S01]  /*42e0*/  LEA R48, P5, R49, R100.reuse, 0x1 ;  /* 0x0000006431307211 */ /* 0x080fe200078a08ff */
[----:B------:R-:W-:Y:S01]  /*42f0*/  IMAD R148, R46, UR4, RZ ;  /* 0x000000042e947c24 */ /* 0x000fe2000f8e02ff */
[-C--:B------:R-:W-:Y:S01]  /*4300*/  LEA.HI.X.SX32 R45, R50, R101.reuse, 0x1, P6 ;  /* 0x00000065322d7211 */ /* 0x080fe200030f0eff */
[----:B------:R-:W-:Y:S01]  /*4310*/  IMAD R53, R54, UR4, RZ ;  /* 0x0000000436357c24 */ /* 0x000fe2000f8e02ff */
[-C--:B------:R-:W-:Y:S01]  /*4320*/  LEA R46, P4, R98, R100.reuse, 0x1 ;  /* 0x00000064622e7211 */ /* 0x080fe200078808ff */
[----:B------:R-:W-:Y:S01]  /*4330*/  IMAD R96, R56, UR4, RZ ;  /* 0x0000000438607c24 */ /* 0x000fe2000f8e02ff */
[----:B------:R-:W-:Y:S01]  /*4340*/  LEA R50, P6, R51, R100, 0x1 ;  /* 0x0000006433327211 */ /* 0x000fe200078c08ff */
[----:B------:R-:W-:Y:S01]  /*4350*/  IMAD R92, R58, UR4, RZ ;  /* 0x000000043a5c7c24 */ /* 0x000fe2000f8e02ff */
[----:B------:R-:W-:-:S02]  /*4360*/  LEA.HI.X.SX32 R49, R49, R101, 0x1, P5 ;  /* 0x0000006531317211 */ /* 0x000fc400028f0eff */
[-C--:B------:R-:W-:Y:S01]  /*4370*/  LEA R54, P5, R55, R100.reuse, 0x1 ;  /* 0x0000006437367211 */ /* 0x080fe200078a08ff */
[----:B------:R-:W-:Y:S01]  /*4380*/  IMAD R99, R47, UR4, RZ ;  /* 0x000000042f637c24 */ /* 0x000fe2000f8e02ff */
[-C--:B------:R-:W-:Y:S01]  /*4390*/  LEA.HI.X.SX32 R47, R98, R101.reuse, 0x1, P4 ;  /* 0x00000065622f7211 */ /* 0x080fe200020f0eff */
        /* <DEDUP_REMOVED lines=14> */
[-C--:B------:R-:W-:Y:S02]  /*4480*/  LEA R58, P4, R94, R100.reuse, 0x1 ;  /* 0x000000645e3a7211 */ /* 0x080fe400078808ff */
[----:B------:R-:W-:Y:S02]  /*4490*/  LEA R62, P6, R90, R100, 0x1 ;  /* 0x000000645a3e7211 */ /* 0x000fe400078c08ff */
        /* <DEDUP_REMOVED lines=31> */
[-C--:B------:R-:W-:Y:S02]  /*4690*/  LEA R84, P5, R85, R100.reuse, 0x1 ;  /* 0x0000006455547211 */ /* 0x080fe400078a08ff */
[-C--:B------:R-:W-:Y:S02]  /*46a0*/  LEA.HI.X.SX32 R77, R77, R101.reuse, 0x1, P4 ;  /* 0x000000654d4d7211 */ /* 0x080fe400020f0eff */
[-C--:B------:R-:W-:Y:S02]  /*46b0*/  LEA.HI.X.SX32 R81, R81, R101.reuse, 0x1, P6 ;  /* 0x0000006551517211 */ /* 0x080fe400030f0eff */
[-C--:B------:R-:W-:Y:S02]  /*46c0*/  LEA R82, P4, R83, R100.reuse, 0x1 ;  /* 0x0000006453527211 */ /* 0x080fe400078808ff */
[----:B------:R-:W-:Y:S02]  /*46d0*/  LEA R86, P6, R87, R100, 0x1 ;  /* 0x0000006457567211 */ /* 0x000fe400078c08ff */
[----:B------:R-:W-:-:S02]  /*46e0*/  LEA.HI.X.SX32 R85, R85, R101, 0x1, P5 ;  /* 0x0000006555557211 */ /* 0x000fc400028f0eff */
[-C--:B------:R-:W-:Y:S02]  /*46f0*/  LEA R90, P5, R91, R100.reuse, 0x1 ;  /* 0x000000645b5a7211 */ /* 0x080fe400078a08ff */
[-C--:B------:R-:W-:Y:S02]  /*4700*/  LEA.HI.X.SX32 R83, R83, R101.reuse, 0x1, P4 ;  /* 0x0000006553537211 */ /* 0x080fe400020f0eff */
[----:B------:R-:W-:Y:S02]  /*4710*/  LEA.HI.X.SX32 R87, R87, R101, 0x1, P6 ;  /* 0x0000006557577211 */ /* 0x000fe400030f0eff */
[----:B------:R-:W-:Y:S02]  /*4720*/  LOP3.LUT R211, R0, 0x7a, RZ, 0xfc, !PT ;  /* 0x0000007a00d37812 */ /* 0x000fe400078efcff */
[-C--:B------:R-:W-:Y:S02]  /*4730*/  LEA R88, P4, R89, R100.reuse, 0x1 ;  /* 0x0000006459587211 */ /* 0x080fe400078808ff */
[----:B------:R-:W-:-:S02]  /*4740*/  LEA R92, P6, R93, R100, 0x1 ;  /* 0x000000645d5c7211 */ /* 0x000fc400078c08ff */
[-C--:B------:R-:W-:Y:S02]  /*4750*/  LEA.HI.X.SX32 R91, R91, R101.reuse, 0x1, P5 ;  /* 0x000000655b5b7211 */ /* 0x080fe400028f0eff */
[----:B------:R-:W-:Y:S02]  /*4760*/  LEA R96, P5, R97, R100, 0x1 ;  /* 0x0000006461607211 */ /* 0x000fe400078a08ff */
[----:B------:R-:W-:Y:S02]  /*4770*/  ISETP.LT.AND P2, PT, R211, R6, P0 ;  /* 0x00000006d300720c */ /* 0x000fe40000741270 */
[-C--:B------:R-:W-:Y:S02]  /*4780*/  LEA.HI.X.SX32 R89, R89, R101.reuse, 0x1, P4 ;  /* 0x0000006559597211 */ /* 0x080fe400020f0eff */
[----:B------:R-:W-:Y:S02]  /*4790*/  LEA.HI.X.SX32 R93, R93, R101, 0x1, P6 ;  /* 0x000000655d5d7211 */ /* 0x000fe400030f0eff */
[----:B------:R-:W-:-:S02]  /*47a0*/  LEA R94, P4, R95, R100, 0x1 ;  /* 0x000000645f5e7211 */ /* 0x000fc400078808ff */
[-C--:B------:R-:W-:Y:S02]  /*47b0*/  LEA R98, P6, R99, R100.reuse, 0x1 ;  /* 0x0000006463627211 */ /* 0x080fe400078c08ff */
[-C--:B------:R-:W-:Y:S02]  /*47c0*/  LEA.HI.X.SX32 R97, R97, R101.reuse, 0x1, P5 ;  /* 0x0000006561617211 */ /* 0x080fe400028f0eff */
[C---:B------:R-:W-:Y:S02]  /*47d0*/  LEA R100, P5, R148.reuse, R100, 0x1 ;  /* 0x0000006494647211 */ /* 0x040fe400078a08ff */
[-C--:B------:R-:W-:Y:S02]  /*47e0*/  LEA.HI.X.SX32 R95, R95, R101.reuse, 0x1, P4 ;  /* 0x000000655f5f7211 */ /* 0x080fe400020f0eff */
[-C--:B------:R-:W-:Y:S02]  /*47f0*/  LEA.HI.X.SX32 R99, R99, R101.reuse, 0x1, P6 ;  /* 0x0000006563637211 */ /* 0x080fe400030f0eff */
[----:B------:R-:W-:-:S02]  /*4800*/  LEA.HI.X.SX32 R101, R148, R101, 0x1, P5 ;  /* 0x0000006594657211 */ /* 0x000fc400028f0eff */
[----:B------:R-:W-:Y:S02]  /*4810*/  PRMT R148, RZ, 0x7610, R148 ;  /* 0x00007610ff947816 */ /* 0x000fe40000000094 */
[----:B------:R-:W-:-:S04]  /*4820*/  LOP3.LUT R205, R0, 0x78, RZ, 0xfc, !PT ;  /* 0x0000007800cd7812 */ /* 0x000fc800078efcff */
[----:B------:R-:W3:Y:S01]  /*4830*/  @P2 LDG.E.U16 R148, desc[UR20][R24.64] ;  /* 0x0000001418942981 */ /* 0x000ee2000c1e1500 */
[-C--:B------:R-:W-:Y:S02]  /*4840*/  ISETP.LT.AND P3, PT, R205, R6.reuse, P0 ;  /* 0x00000006cd00720c */ /* 0x080fe40000761270 */
[C---:B------:R-:W-:Y:S02]  /*4850*/  ISETP.LT.AND P2, PT, R0.reuse, R6, P0 ;  /* 0x000000060000720c */ /* 0x040fe40000741270 */
[----:B------:R-:W-:Y:S02]  /*4860*/  PRMT R151, RZ, 0x7610, R151 ;  /* 0x00007610ff977816 */ /* 0x000fe40000000097 */
[----:B------:R-:W-:Y:S02]  /*4870*/  PRMT R181, RZ, 0x7610, R181 ;  /* 0x00007610ffb57816 */ /* 0x000fe400000000b5 */
[----:B------:R-:W-:-:S05]  /*4880*/  LOP3.LUT R223, R0, 0x2, RZ, 0xfc, !PT ;  /* 0x0000000200df7812 */ /* 0x000fca00078efcff */
[----:B------:R0:W3:Y:S04]  /*4890*/  @P3 LDG.E.U16 R151, desc[UR20][R2.64] ;  /* 0x0000001402973981 */ /* 0x0000e8000c1e1500 */
[----:B------:R-:W4:Y:S01]  /*48a0*/  @P2 LDG.E.U16 R181, desc[UR20][R30.64] ;  /* 0x000000141eb52981 */ /* 0x000f22000c1e1500 */
[----:B------:R-:W-:Y:S02]  /*48b0*/  ISETP.LT.AND P2, PT, R223, R6, P0 ;  /* 0x00000006df00720c */ /* 0x000fe40000741270 */
[----:B------:R-:W-:Y:S02]  /*48c0*/  PRMT R180, RZ, 0x7610, R180 ;  /* 0x00007610ffb47816 */ /* 0x000fe400000000b4 */
[C---:B------:R-:W-:Y:S02]  /*48d0*/  LOP3.LUT R219, R0.reuse, 0x7c, RZ, 0xfc, !PT ;  /* 0x0000007c00db7812 */ /* 0x040fe400078efcff */
[----:B0-----:R-:W-:-:S02]  /*48e0*/  LOP3.LUT R3, R0, 0x4, RZ, 0xfc, !PT ;  /* 0x0000000400037812 */ /* 0x001fc400078efcff */
[-C--:B------:R-:W-:Y:S02]  /*48f0*/  ISETP.LT.AND P4, PT, R219, R6.reuse, P0 ;  /* 0x00000006db00720c */ /* 0x080fe40000781270 */
[----:B------:R-:W-:-:S03]  /*4900*/  ISETP.LT.AND P3, PT, R3, R6, P0 ;  /* 0x000000060300720c */ /* 0x000fc60000761270 */
[----:B------:R-:W5:Y:S01]  /*4910*/  @P2 LDG.E.U16 R180, desc[UR20][R32.64] ;  /* 0x0000001420b42981 */ /* 0x000f62000c1e1500 */
[----:B------:R-:W-:Y:S02]  /*4920*/  PRMT R150, RZ, 0x7610, R150 ;  /* 0x00007610ff967816 */ /* 0x000fe40000000096 */
[----:B------:R-:W-:Y:S02]  /*4930*/  PRMT R174, RZ, 0x7610, R174 ;  /* 0x00007610ffae7816 */ /* 0x000fe400000000ae */
[C---:B------:R-:W-:Y:S02]  /*4940*/  LOP3.LUT R218, R0.reuse, 0x7e, RZ, 0xfc, !PT ;  /* 0x0000007e00da7812 */ /* 0x040fe400078efcff */
[----:B------:R-:W-:Y:S01]  /*4950*/  LOP3.LUT R2, R0, 0x6, RZ, 0xfc, !PT ;  /* 0x0000000600027812 */ /* 0x000fe200078efcff */
[----:B------:R0:W5:Y:S01]  /*4960*/  @P4 LDG.E.U16 R150, desc[UR20][R26.64] ;  /* 0x000000141a964981 */ /* 0x000162000c1e1500 */
[----:B------:R-:W-:-:S03]  /*4970*/  ISETP.LT.AND P6, PT, R218, R6, P0 ;  /* 0x00000006da00720c */ /* 0x000fc600007c1270 */
[----:B------:R-:W5:Y:S01]  /*4980*/  @P3 LDG.E.U16 R174, desc[UR20][R34.64] ;  /* 0x0000001422ae3981 */ /* 0x000f62000c1e1500 */
[-C--:B------:R-:W-:Y:S02]  /*4990*/  ISETP.LT.AND P4, PT, R182, R6.reuse, P0 ;  /* 0x00000006b600720c */ /* 0x080fe40000781270 */
[----:B------:R-:W-:Y:S02]  /*49a0*/  ISETP.LT.AND P0, PT, R2, R6, P0 ;  /* 0x000000060200720c */ /* 0x000fe40000701270 */
[----:B------:R-:W-:Y:S02]  /*49b0*/  PRMT R149, RZ, 0x7610, R149 ;  /* 0x00007610ff957816 */ /* 0x000fe40000000095 */
[----:B------:R-:W-:Y:S02]  /*49c0*/  PRMT R175, RZ, 0x7610, R175 ;  /* 0x00007610ffaf7816 */ /* 0x000fe400000000af */
[----:B------:R-:W-:Y:S02]  /*49d0*/  PRMT R176, RZ, 0x7610, R176 ;  /* 0x00007610ffb07816 */ /* 0x000fe400000000b0 */
[----:B------:R-:W-:Y:S01]  /*49e0*/  PRMT R177, RZ, 0x7610, R177 ;  /* 0x00007610ffb17816 */ /* 0x000fe200000000b1 */
[----:B------:R1:W5:Y:S01]  /*49f0*/  @P6 LDG.E.U16 R149, desc[UR20][R28.64] ;  /* 0x000000141c956981 */ /* 0x000362000c1e1500 */
[----:B------:R-:W-:-:S02]  /*4a00*/  PRMT R178, RZ, 0x7610, R178 ;  /* 0x00007610ffb27816 */ /* 0x000fc400000000b2 */
[----:B------:R-:W-:Y:S01]  /*4a10*/  PRMT R179, RZ, 0x7610, R179 ;  /* 0x00007610ffb37816 */ /* 0x000fe200000000b3 */
[----:B------:R-:W5:Y:S01]  /*4a20*/  @P0 LDG.E.U16 R175, desc[UR20][R36.64] ;  /* 0x0000001424af0981 */ /* 0x000f62000c1e1500 */
[----:B------:R-:W-:Y:S02]  /*4a30*/  PRMT R166, RZ, 0x7610, R166 ;  /* 0x00007610ffa67816 */ /* 0x000fe400000000a6 */
[----:B------:R-:W-:Y:S01]  /*4a40*/  PRMT R167, RZ, 0x7610, R167 ;  /* 0x00007610ffa77816 */ /* 0x000fe200000000a7 */
[----:B------:R-:W5:Y:S01]  /*4a50*/  @P4 LDG.E.U16 R176, desc[UR20][R38.64] ;  /* 0x0000001426b04981 */ /* 0x000f62000c1e1500 */
[----:B------:R-:W-:Y:S02]  /*4a60*/  PRMT R168, RZ, 0x7610, R168 ;  /* 0x00007610ffa87816 */ /* 0x000fe400000000a8 */
[----:B------:R-:W-:Y:S01]  /*4a70*/  PRMT R169, RZ, 0x7610, R169 ;  /* 0x00007610ffa97816 */ /* 0x000fe200000000a9 */
[----:B------:R-:W5:Y:S01]  /*4a80*/  @P4 LDG.E.U16 R177, desc[UR20][R46.64] ;  /* 0x000000142eb14981 */ /* 0x000f62000c1e1500 */
        /* <DEDUP_REMOVED lines=9> */
[----:B------:R-:W-:-:S03]  /*4b20*/  PRMT R160, RZ, 0x7610, R160 ;  /* 0x00007610ffa07816 */ /* 0x000fc600000000a0 */
        /* <DEDUP_REMOVED lines=15> */
[----:B0-----:R-:W-:-:S03]  /*4c20*/  PRMT R26, RZ, 0x7610, R26 ;  /* 0x00007610ff1a7816 */ /* 0x001fc6000000001a */
[----:B------:R-:W5:Y:S01]  /*4c30*/  @P4 LDG.E.U16 R159, desc[UR20][R80.64] ;  /* 0x00000014509f4981 */ /* 0x000f62000c1e1500 */
[----:B------:R-:W-:-:S03]  /*4c40*/  PRMT R27, RZ, 0x7610, R27 ;  /* 0x00007610ff1b7816 */ /* 0x000fc6000000001b */
[----:B------:R-:W5:Y:S04]  /*4c50*/  @P4 LDG.E.U16 R160, desc[UR20][R88.64] ;  /* 0x0000001458a04981 */ /* 0x000f68000c1e1500 */
        /* <DEDUP_REMOVED lines=8> */
[----:B------:R-:W5:Y:S01]  /*4ce0*/  @P4 LDG.E.U16 R27, desc[UR20][R98.64] ;  /* 0x00000014621b4981 */ /* 0x000f62000c1e1500 */
[----:B-1----:R-:W-:-:S02]  /*4cf0*/  PRMT R28, RZ, 0x7610, R28 ;  /* 0x00007610ff1c7816 */ /* 0x002fc4000000001c */
[----:B------:R-:W-:Y:S02]  /*4d00*/  PRMT R29, RZ, 0x7610, R29 ;  /* 0x00007610ff1d7816 */ /* 0x000fe4000000001d */
[----:B------:R-:W-:Y:S02]  /*4d10*/  PRMT R152, RZ, 0x7610, R152 ;  /* 0x00007610ff987816 */ /* 0x000fe40000000098 */
[----:B------:R-:W-:Y:S01]  /*4d20*/  PRMT R153, RZ, 0x7610, R153 ;  /* 0x00007610ff997816 */ /* 0x000fe20000000099 */
[----:B------:R-:W5:Y:S01]  /*4d30*/  @P4 LDG.E.U16 R28, desc[UR20][R44.64] ;  /* 0x000000142c1c4981 */ /* 0x000f62000c1e1500 */
[----:B------:R-:W-:Y:S02]  /*4d40*/  PRMT R154, RZ, 0x7610, R154 ;  /* 0x00007610ff9a7816 */ /* 0x000fe4000000009a */
[----:B------:R-:W-:Y:S01]  /*4d50*/  PRMT R155, RZ, 0x7610, R155 ;  /* 0x00007610ff9b7816 */ /* 0x000fe2000000009b */
[----:B------:R-:W5:Y:S01]  /*4d60*/  @P4 LDG.E.U16 R29, desc[UR20][R52.64] ;  /* 0x00000014341d4981 */ /* 0x000f62000c1e1500 */
[----:B------:R-:W-:-:S03]  /*4d70*/  PRMT R156, RZ, 0x7610, R156 ;  /* 0x00007610ff9c7816 */ /* 0x000fc6000000009c */
[----:B------:R-:W5:Y:S04]  /*4d80*/  @P4 LDG.E.U16 R152, desc[UR20][R60.64] ;  /* 0x000000143c984981 */ /* 0x000f68000c1e1500 */
[----:B------:R-:W5:Y:S04]  /*4d90*/  @P4 LDG.E.U16 R153, desc[UR20][R68.64] ;  /* 0x0000001444994981 */ /* 0x000f68000c1e1500 */
[----:B------:R-:W5:Y:S04]  /*4da0*/  @P4 LDG.E.U16 R154, desc[UR20][R76.64] ;  /* 0x000000144c9a4981 */ /* 0x000f68000c1e1500 */
[----:B------:R-:W5:Y:S01]  /*4db0*/  @P4 LDG.E.U16 R155, desc[UR20][R84.64] ;  /* 0x00000014549b4981 */ /* 0x000f62000c1e1500 */
[----:B------:R-:W-:-:S03]  /*4dc0*/  PRMT R157, RZ, 0x7610, R157 ;  /* 0x00007610ff9d7816 */ /* 0x000fc6000000009d */
[----:B------:R-:W5:Y:S04]  /*4dd0*/  @P4 LDG.E.U16 R156, desc[UR20][R92.64] ;  /* 0x000000145c9c4981 */ /* 0x000f68000c1e1500 */
[----:B------:R-:W5:Y:S01]  /*4de0*/  @P4 LDG.E.U16 R157, desc[UR20][R100.64] ;  /* 0x00000014649d4981 */ /* 0x000f62000c1e1500 */
[----:B------:R-:W-:Y:S01]  /*4df0*/  SHF.R.S32.HI R2, RZ, 0x7, R222 ;  /* 0x00000007ff027819 */ /* 0x000fe200000114de */
[----:B------:R-:W-:-:S03]  /*4e00*/  IMAD R182, R0, R4, RZ ;  /* 0x0000000400b67224 */ /* 0x000fc600078e02ff */
[----:B------:R-:W-:Y:S01]  /*4e10*/  SGXT R2, R2, 0x1 ;  /* 0x000000010202781a */ /* 0x000fe20000000200 */
[----:B------:R-:W-:Y:S02]  /*4e20*/  IMAD R182, R4, 0x2, R182 ;  /* 0x0000000204b67824 */ /* 0x000fe400078e02b6 */
[----:B------:R-:W-:Y:S01]  /*4e30*/  IMAD.SHL.U32 R3, R222, 0x2, RZ ;  /* 0x00000002de037824 */ /* 0x000fe200078e00ff */
[----:B------:R-:W-:Y:S01]  /*4e40*/  LOP3.LUT R2, R2, 0x90, RZ, 0xc0, !PT ;  /* 0x0000009002027812 */ /* 0x000fe200078ec0ff */
[----:B------:R-:W-:Y:S01]  /*4e50*/  IMAD R182, R4, 0x2, R182 ;  /* 0x0000000204b67824 */ /* 0x000fe200078e02b6 */
[----:B------:R-:W-:-:S04]  /*4e60*/  @!UP1 UIADD3 UR4, UPT, UPT, -UR6, 0x100000, URZ ;  /* 0x0010000006049890 */ /* 0x000fc8000fffe1ff */
[----:B------:R-:W-:Y:S02]  /*4e70*/  @!UP1 USHF.L.U32 UR5, UR4, 0xb, URZ ;  /* 0x0000000b04059899 */ /* 0x000fe400080006ff */
[----:B------:R-:W-:Y:S01]  /*4e80*/  @!UP1 USHF.L.U32 UR4, UR4, 0x1, URZ ;  /* 0x0000000104049899 */ /* 0x000fe200080006ff */
[----:B------:R-:W-:Y:S02]  /*4e90*/  ISETP.NE.U32.AND P0, PT, R183, RZ, PT ;  /* 0x000000ffb700720c */ /* 0x000fe40003f05070 */
[----:B------:R-:W-:Y:S02]  /*4ea0*/  LOP3.LUT R2, R2, 0x7e, R3, 0x78, !PT ;  /* 0x0000007e02027812 */ /* 0x000fe400078e7803 */
[----:B------:R-:W-:Y:S01]  /*4eb0*/  LOP3.LUT R183, R222, 0x40, RZ, 0xc0, !PT ;  /* 0x00000040deb77812 */ /* 0x000fe200078ec0ff */
[----:B------:R-:W-:Y:S01]  /*4ec0*/  IMAD R182, R4, 0x2, R182 ;  /* 0x0000000204b67824 */ /* 0x000fe200078e02b6 */
[----:B------:R-:W-:Y:S01]  /*4ed0*/  VOTEU.ALL UP1, P1 ;  /* 0x0000000000ff7886 */ /* 0x000fe20000820000 */
[----:B------:R-:W-:-:S02]  /*4ee0*/  SHF.R.S32.HI R3, RZ, 0x1f, R146 ;  /* 0x0000001fff037819 */ /* 0x000fc40000011492 */
[----:B------:R-:W-:Y:S02]  /*4ef0*/  IMAD R0, R183, 0x100, R2 ;  /* 0x00000100b7007824 */ /* 0x000fe400078e0202 */
[----:B------:R-:W-:Y:S01]  /*4f00*/  IMAD R182, R4, 0x2, R182 ;  /* 0x0000000204b67824 */ /* 0x000fe200078e02b6 */
[----:B------:R0:W1:Y:S01]  /*4f10*/  @!UP1 SYNCS.EXCH.64 URZ, [UR10+0x18008], UR4 ;  /* 0x018008040aff95b2 */ /* 0x0000620008000100 */
[----:B------:R-:W-:Y:S01]  /*4f20*/  SHF.L.U64.HI R3, R146, 0x1, R3 ;  /* 0x0000000192037819 */ /* 0x000fe20000010203 */
[----:B------:R0:W-:Y:S02]  /*4f30*/  STS.U16 [R0+UR10+0x400], R130 ;  /* 0x0004008200007988 */ /* 0x0001e4000800040a */
[----:B------:R-:W-:Y:S01]  /*4f40*/  LEA R229, P2, R182, R220, 0x1 ;  /* 0x000000dcb6e57211 */ /* 0x000fe200078408ff */
[--C-:B------:R-:W-:Y:S01]  /*4f50*/  IMAD R146, R4, 0x2, R182.reuse ;  /* 0x0000000204927824 */ /* 0x100fe200078e02b6 */
[----:B0-----:R-:W-:-:S04]  /*4f60*/  SHF.R.S32.HI R130, RZ, 0x1f, R182 ;  /* 0x0000001fff827819 */ /* 0x001fc800000114b6 */
[----:B------:R-:W-:Y:S02]  /*4f70*/  LEA.HI.X R236, R182, R3, R130, 0x1, P2 ;  /* 0x00000003b6ec7211 */ /* 0x000fe400010f0c82 */
[C---:B------:R-:W-:Y:S01]  /*4f80*/  LOP3.LUT R182, R0.reuse, 0x20, RZ, 0x3c, !PT ;  /* 0x0000002000b67812 */ /* 0x040fe200078e3cff */
[----:B--2---:R-:W-:Y:S04]  /*4f90*/  STS.U16 [R0+UR10+0xc00], R144 ;  /* 0x000c009000007988 */ /* 0x004fe8000800040a */
[----:B------:R-:W-:Y:S04]  /*4fa0*/  STS.U16 [R0+UR10+0x1000], R131 ;  /* 0x0010008300007988 */ /* 0x000fe8000800040a */
        /* <DEDUP_REMOVED lines=10> */
[----:B------:R-:W-:Y:S01]  /*5050*/  STS.U16 [R0+UR10+0x3800], R127 ;  /* 0x0038007f00007988 */ /* 0x000fe2000800040a */
[----:B------:R-:W-:Y:S01]  /*5060*/  IMAD R2, R183, 0x80, R2 ;  /* 0x00000080b7027824 */ /* 0x000fe200078e0202 */
[----:B------:R-:W-:-:S02]  /*5070*/  LOP3.LUT R183, R0, 0x40, RZ, 0x3c, !PT ;  /* 0x0000004000b77812 */ /* 0x000fc400078e3cff */
[----:B---3--:R-:W-:Y:S04]  /*5080*/  STS.U16 [R0+UR10+0x3c00], R151 ;  /* 0x003c009700007988 */ /* 0x008fe8000800040a */
[----:B----4-:R-:W-:Y:S04]  /*5090*/  STS.U16 [R0+UR10], R181 ;  /* 0x000000b500007988 */ /* 0x010fe8000800040a */
[----:B------:R-:W-:Y:S04]  /*50a0*/  STS.U16 [R182+UR10+0x500], R126 ;  /* 0x0005007eb6007988 */ /* 0x000fe8000800040a */
[----:B------:R-:W-:Y:S04]  /*50b0*/  STS.U16 [R182+UR10+0x900], R125 ;  /* 0x0009007db6007988 */ /* 0x000fe8000800040a */
[----:B-----5:R-:W-:Y:S04]  /*50c0*/  STS.U16 [R182+UR10+0xd00], R124 ;  /* 0x000d007cb6007988 */ /* 0x020fe8000800040a */
        /* <DEDUP_REMOVED lines=9> */
[----:B------:R0:W-:Y:S04]  /*5160*/  STS.U16 [R182+UR10+0x3500], R22 ;  /* 0x00350016b6007988 */ /* 0x0001e8000800040a */
        /* <DEDUP_REMOVED lines=11> */
[----:B0-----:R-:W-:-:S03]  /*5220*/  LOP3.LUT R22, R0, 0x60, RZ, 0x3c, !PT ;  /* 0x0000006000167812 */ /* 0x001fc600078e3cff */
        /* <DEDUP_REMOVED lines=49> */
[----:B------:R0:W-:Y:S02]  /*5540*/  STS.U16 [R8+UR10+0x11e00], R27 ;  /* 0x011e001b08007988 */ /* 0x0001e4000800040a */
[----:B0-----:R-:W0:Y:S01]  /*5550*/  S2R R8, SR_TID.X ;  /* 0x0000000000087919 */ /* 0x001e220000002100 */
[----:B------:R-:W-:-:S02]  /*5560*/  SHF.R.S32.HI R144, RZ, 0x1f, R146 ;  /* 0x0000001fff907819 */ /* 0x000fc40000011492 */
[CC--:B------:R-:W-:Y:S02]  /*5570*/  LEA R232, P3, R146.reuse, R220.reuse, 0x1 ;  /* 0x000000dc92e87211 */ /* 0x0c0fe400078608ff */
[----:B------:R-:W-:Y:S02]  /*5580*/  SHF.R.S32.HI R129, RZ, 0x1f, R132 ;  /* 0x0000001fff817819 */ /* 0x000fe40000011484 */
[----:B------:R-:W-:Y:S02]  /*5590*/  LEA.HI.X R237, R146, R3, R144, 0x1, P3 ;  /* 0x0000000392ed7211 */ /* 0x000fe400018f0c90 */
[----:B------:R-:W-:Y:S02]  /*55a0*/  SHF.R.S32.HI R130, RZ, 0x1f, R134 ;  /* 0x0000001fff827819 */ /* 0x000fe40000011486 */
[-C--:B------:R-:W-:Y:S02]  /*55b0*/  LEA R227, P2, R132, R220.reuse, 0x1 ;  /* 0x000000dc84e37211 */ /* 0x080fe400078408ff */
[----:B------:R-:W-:-:S02]  /*55c0*/  LEA R230, P3, R134, R220, 0x1 ;  /* 0x000000dc86e67211 */ /* 0x000fc400078608ff */
[-C--:B------:R-:W-:Y:S02]  /*55d0*/  LEA.HI.X R234, R132, R3.reuse, R129, 0x1, P2 ;  /* 0x0000000384ea7211 */ /* 0x080fe400010f0c81 */
[----:B------:R-:W-:Y:S01]  /*55e0*/  LEA.HI.X R235, R134, R3, R130, 0x1, P3 ;  /* 0x0000000386eb7211 */ /* 0x000fe200018f0c82 */
[----:B------:R-:W-:Y:S01]  /*55f0*/  IMAD R121, R252, R4, RZ ;  /* 0x00000004fc797224 */ /* 0x000fe200078e02ff */
[----:B------:R-:W-:Y:S02]  /*5600*/  SHF.R.S32.HI R129, RZ, 0x1f, R136 ;  /* 0x0000001fff817819 */ /* 0x000fe40000011488 */
[----:B------:R-:W-:Y:S02]  /*5610*/  SHF.R.S32.HI R130, RZ, 0x1f, R138 ;  /* 0x0000001fff827819 */ /* 0x000fe4000001148a */
[----:B------:R-:W-:Y:S02]  /*5620*/  LEA R224, P2, R136, R220, 0x1 ;  /* 0x000000dc88e07211 */ /* 0x000fe400078408ff */
[----:B0-----:R-:W-:-:S04]  /*5630*/  SHF.R.U32.HI R183, RZ, 0x7, R8 ;  /* 0x00000007ffb77819 */ /* 0x001fc80000011608 */
[----:B------:R-:W-:Y:S02]  /*5640*/  SGXT.U32 R183, R183, 0x1 ;  /* 0x00000001b7b7781a */ /* 0x000fe40000000000 */
[----:B------:R-:W-:Y:S02]  /*5650*/  LEA R228, P3, R138, R220, 0x1 ;  /* 0x000000dc8ae47211 */ /* 0x000fe400078608ff */
[----:B------:R-:W-:Y:S01]  /*5660*/  LOP3.LUT R183, R183, 0x18, RZ, 0xfc, !PT ;  /* 0x00000018b7b77812 */ /* 0x000fe200078efcff */
[----:B------:R-:W-:Y:S01]  /*5670*/  IMAD.SHL.U32 R120, R121, 0x2, RZ ;  /* 0x0000000279787824 */ /* 0x000fe200078e00ff */
[-C--:B------:R-:W-:Y:S02]  /*5680*/  LEA.HI.X R233, R136, R3.reuse, R129, 0x1, P2 ;  /* 0x0000000388e97211 */ /* 0x080fe400010f0c81 */
[----:B------:R-:W-:Y:S01]  /*5690*/  LEA.HI.X R231, R138, R3, R130, 0x1, P3 ;  /* 0x000000038ae77211 */ /* 0x000fe200018f0c82 */
[-C--:B------:R-:W-:Y:S01]  /*56a0*/  IMAD R119, R183, R4.reuse, RZ ;  /* 0x00000004b7777224 */ /* 0x080fe200078e02ff */
[----:B------:R-:W-:Y:S01]  /*56b0*/  SHF.R.S32.HI R129, RZ, 0x1f, R140 ;  /* 0x0000001fff817819 */ /* 0x000fe2000001148c */
[----:B------:R-:W-:Y:S01]  /*56c0*/  IMAD R116, R250, R4, RZ ;  /* 0x00000004fa747224 */ /* 0x000fe200078e02ff */
[----:B------:R-:W-:-:S02]  /*56d0*/  SHF.R.S32.HI R130, RZ, 0x1f, R142 ;  /* 0x0000001fff827819 */ /* 0x000fc4000001148e */
[-C--:B------:R-:W-:Y:S02]  /*56e0*/  LEA R222, P2, R140, R220.reuse, 0x1 ;  /* 0x000000dc8cde7211 */ /* 0x080fe400078408ff */
[----:B------:R-:W-:Y:S01]  /*56f0*/  LEA R226, P3, R142, R220, 0x1 ;  /* 0x000000dc8ee27211 */ /* 0x000fe200078608ff */
[----:B------:R-:W-:Y:S01]  /*5700*/  IMAD.SHL.U32 R118, R119, 0x2, RZ ;  /* 0x0000000277767824 */ /* 0x000fe200078e00ff */
[-C--:B------:R-:W-:Y:S01]  /*5710*/  LEA.HI.X R225, R140, R3.reuse, R129, 0x1, P2 ;  /* 0x000000038ce17211 */ /* 0x080fe200010f0c81 */
[----:B------:R-:W-:Y:S01]  /*5720*/  IMAD.HI R121, R121, 0x2, RZ ;  /* 0x0000000279797827 */ /* 0x000fe200078e02ff */
[----:B------:R-:W-:Y:S02]  /*5730*/  LEA.HI.X R223, R142, R3, R130, 0x1, P3 ;  /* 0x000000038edf7211 */ /* 0x000fe400018f0c82 */
[----:B------:R-:W-:Y:S01]  /*5740*/  IADD3 R120, P2, P3, R120, UR16, R220 ;  /* 0x0000001078787c10 */ /* 0x000fe2000fb5e0dc */
[----:B------:R-:W-:Y:S02]  /*5750*/  IMAD R117, R251, R4, RZ ;  /* 0x00000004fb757224 */ /* 0x000fe400078e02ff */
[----:B------:R-:W-:-:S02]  /*5760*/  IMAD.SHL.U32 R124, R116, 0x2, RZ ;  /* 0x00000002747c7824 */ /* 0x000fc400078e00ff */
[----:B------:R-:W-:Y:S01]  /*5770*/  IMAD R114, R248, R4, RZ ;  /* 0x00000004f8727224 */ /* 0x000fe200078e02ff */
[--C-:B------:R-:W-:Y:S01]  /*5780*/  IADD3 R118, P4, P5, R118, UR16, R220.reuse ;  /* 0x0000001076767c10 */ /* 0x100fe2000fd9e0dc */
[----:B------:R-:W-:Y:S01]  /*5790*/  IMAD.HI R119, R119, 0x2, RZ ;  /* 0x0000000277777827 */ /* 0x000fe200078e02ff */
[--C-:B------:R-:W-:Y:S02]  /*57a0*/  IADD3.X R121, PT, PT, R121, UR17, R3.reuse, P2, P3 ;  /* 0x0000001179797c10 */ /* 0x100fe400097e6403 */
[----:B------:R-:W-:Y:S01]  /*57b0*/  IADD3 R124, P2, P3, R124, UR16, R220 ;  /* 0x000000107c7c7c10 */ /* 0x000fe2000fb5e0dc */
[----:B------:R-:W-:Y:S02]  /*57c0*/  IMAD.SHL.U32 R122, R117, 0x2, RZ ;  /* 0x00000002757a7824 */ /* 0x000fe400078e00ff */
[----:B------:R-:W-:Y:S01]  /*57d0*/  IMAD.HI R116, R116, 0x2, RZ ;  /* 0x0000000274747827 */ /* 0x000fe200078e02ff */
[----:B------:R-:W-:-:S03]  /*57e0*/  IADD3.X R119, PT, PT, R119, UR17, R3, P4, P5 ;  /* 0x0000001177777c10 */ /* 0x000fc6000a7ea403 */
[-C--:B------:R-:W-:Y:S02]  /*57f0*/  IMAD R115, R249, R4.reuse, RZ ;  /* 0x00000004f9737224 */ /* 0x080fe400078e02ff */
[----:B------:R-:W-:Y:S02]  /*5800*/  IMAD.SHL.U32 R128, R114, 0x2, RZ ;  /* 0x0000000272807824 */ /* 0x000fe400078e00ff */
[----:B------:R-:W-:Y:S01]  /*5810*/  IMAD R112, R246, R4, RZ ;  /* 0x00000004f6707224 */ /* 0x000fe200078e02ff */
[--C-:B------:R-:W-:Y:S01]  /*5820*/  IADD3 R122, P4, P5, R122, UR16, R220.reuse ;  /* 0x000000107a7a7c10 */ /* 0x100fe2000fd9e0dc */
[----:B------:R-:W-:Y:S01]  /*5830*/  IMAD.HI R117, R117, 0x2, RZ ;  /* 0x0000000275757827 */ /* 0x000fe200078e02ff */
[----:B------:R-:W-:Y:S02]  /*5840*/  IADD3.X R125, PT, PT, R116, UR17, R3, P2, P3 ;  /* 0x00000011747d7c10 */ /* 0x000fe400097e6403 */
[----:B------:R-:W-:Y:S01]  /*5850*/  IADD3 R128, P2, P3, R128, UR16, R220 ;  /* 0x0000001080807c10 */ /* 0x000fe2000fb5e0dc */
[----:B------:R-:W-:-:S02]  /*5860*/  IMAD.SHL.U32 R126, R115, 0x2, RZ ;  /* 0x00000002737e7824 */ /* 0x000fc400078e00ff */
        /* <DEDUP_REMOVED lines=31> */
[----:B------:R-:W-:-:S03]  /*5a60*/  LOP3.LUT R7, R2, 0x60, RZ, 0x3c, !PT ;  /* 0x0000006002077812 */ /* 0x000fc600078e3cff */
[-C--:B------:R-:W-:Y:S02]  /*5a70*/  IMAD R107, R241, R4.reuse, RZ ;  /* 0x00000004f16b7224 */ /* 0x080fe400078e02ff */
[----:B------:R-:W-:Y:S02]  /*5a80*/  IMAD.SHL.U32 R144, R106, 0x2, RZ ;  /* 0x000000026a907824 */ /* 0x000fe400078e00ff */
[-C--:B------:R-:W-:Y:S01]  /*5a90*/  IMAD R104, R221, R4.reuse, RZ ;  /* 0x00000004dd687224 */ /* 0x080fe200078e02ff */
[--C-:B------:R-:W-:Y:S01]  /*5aa0*/  IADD3.X R135, PT, PT, R111, UR17, R3.reuse, P4, P5 ;  /* 0x000000116f877c10 */ /* 0x100fe2000a7ea403 */
[----:B------:R-:W-:Y:S01]  /*5ab0*/  IMAD.HI R109, R109, 0x2, RZ ;  /* 0x000000026d6d7827 */ /* 0x000fe200078e02ff */
[--C-:B------:R-:W-:Y:S02]  /*5ac0*/  IADD3 R138, P4, P5, R138, UR16, R220.reuse ;  /* 0x000000108a8a7c10 */ /* 0x100fe4000fd9e0dc */
[----:B------:R-:W-:Y:S01]  /*5ad0*/  IADD3.X R141, PT, PT, R108, UR17, R3, P2, P3 ;  /* 0x000000116c8d7c10 */ /* 0x000fe200097e6403 */
[----:B------:R-:W-:Y:S01]  /*5ae0*/  IMAD.SHL.U32 R142, R107, 0x2, RZ ;  /* 0x000000026b8e7824 */ /* 0x000fe200078e00ff */
[----:B------:R-:W-:Y:S01]  /*5af0*/  IADD3 R144, P2, P3, R144, UR16, R220 ;  /* 0x0000001090907c10 */ /* 0x000fe2000fb5e0dc */
[----:B------:R-:W-:Y:S01]  /*5b00*/  IMAD.HI R106, R106, 0x2, RZ ;  /* 0x000000026a6a7827 */ /* 0x000fe200078e02ff */
[----:B------:R-:W-:Y:S03]  /*5b10*/  STS.U16 [R7+UR10+0x10300], R28 ;  /* 0x0103001c07007988 */ /* 0x000fe6000800040a */
[----:B------:R-:W-:-:S02]  /*5b20*/  IMAD R105, R239, R4, RZ ;  /* 0x00000004ef697224 */ /* 0x000fc400078e02ff */
[----:B------:R-:W-:Y:S02]  /*5b30*/  IMAD.SHL.U32 R148, R104, 0x2, RZ ;  /* 0x0000000268947824 */ /* 0x000fe400078e00ff */
[-C--:B------:R-:W-:Y:S01]  /*5b40*/  IMAD R102, R216, R4.reuse, RZ ;  /* 0x00000004d8667224 */ /* 0x080fe200078e02ff */
[----:B------:R-:W-:Y:S01]  /*5b50*/  STS.U16 [R7+UR10+0x10700], R29 ;  /* 0x0107001d07007988 */ /* 0x000fe2000800040a */
[----:B------:R-:W-:Y:S01]  /*5b60*/  IMAD.HI R107, R107, 0x2, RZ ;  /* 0x000000026b6b7827 */ /* 0x000fe200078e02ff */
[--C-:B------:R-:W-:Y:S02]  /*5b70*/  IADD3.X R139, PT, PT, R109, UR17, R3.reuse, P4, P5 ;  /* 0x000000116d8b7c10 */ /* 0x100fe4000a7ea403 */
[----:B------:R0:W-:Y:S01]  /*5b80*/  STS.U16 [R7+UR10+0x10b00], R152 ;  /* 0x010b009807007988 */ /* 0x0001e2000800040a */
[----:B------:R-:W-:Y:S01]  /*5b90*/  IMAD.SHL.U32 R146, R105, 0x2, RZ ;  /* 0x0000000269927824 */ /* 0x000fe200078e00ff */
[--C-:B------:R-:W-:Y:S01]  /*5ba0*/  IADD3 R142, P4, P5, R142, UR16, R220.reuse ;  /* 0x000000108e8e7c10 */ /* 0x100fe2000fd9e0dc */
[----:B------:R-:W-:Y:S01]  /*5bb0*/  IMAD.HI R104, R104, 0x2, RZ ;  /* 0x0000000268687827 */ /* 0x000fe200078e02ff */
[----:B------:R-:W-:Y:S01]  /*5bc0*/  IADD3.X R145, PT, PT, R106, UR17, R3, P2, P3 ;  /* 0x000000116a917c10 */ /* 0x000fe200097e6403 */
[----:B------:R-:W-:Y:S01]  /*5bd0*/  STS.U16 [R7+UR10+0x10f00], R153 ;  /* 0x010f009907007988 */ /* 0x000fe2000800040a */
[----:B------:R-:W-:Y:S01]  /*5be0*/  IADD3 R148, P2, P3, R148, UR16, R220 ;  /* 0x0000001094947c10 */ /* 0x000fe2000fb5e0dc */
[----:B------:R-:W-:-:S02]  /*5bf0*/  IMAD R103, R217, R4, RZ ;  /* 0x00000004d9677224 */ /* 0x000fc400078e02ff */
[----:B------:R-:W-:Y:S02]  /*5c00*/  IMAD R25, R214, R4, RZ ;  /* 0x00000004d6197224 */ /* 0x000fe400078e02ff */
[----:B0-----:R-:W-:Y:S01]  /*5c10*/  IMAD.SHL.U32 R152, R102, 0x2, RZ ;  /* 0x0000000266987824 */ /* 0x001fe200078e00ff */
[----:B------:R-:W-:Y:S01]  /*5c20*/  STS.U16 [R7+UR10+0x11300], R154 ;  /* 0x0113009a07007988 */ /* 0x000fe2000800040a */
[----:B------:R-:W-:Y:S01]  /*5c30*/  IMAD.HI R105, R105, 0x2, RZ ;  /* 0x0000000269697827 */ /* 0x000fe200078e02ff */
[--C-:B------:R-:W-:Y:S02]  /*5c40*/  IADD3.X R143, PT, PT, R107, UR17, R3.reuse, P4, P5 ;  /* 0x000000116b8f7c10 */ /* 0x100fe4000a7ea403 */
[----:B------:R-:W-:Y:S01]  /*5c50*/  STS.U16 [R7+UR10+0x11700], R155 ;  /* 0x0117009b07007988 */ /* 0x000fe2000800040a */
[----:B------:R-:W-:Y:S01]  /*5c60*/  IMAD.SHL.U32 R150, R103, 0x2, RZ ;  /* 0x0000000267967824 */ /* 0x000fe200078e00ff */
[----:B------:R-:W-:Y:S01]  /*5c70*/  IADD3 R146, P4, P5, R146, UR16, R220 ;  /* 0x0000001092927c10 */ /* 0x000fe2000fd9e0dc */
[----:B------:R-:W-:Y:S01]  /*5c80*/  IMAD.HI R102, R102, 0x2, RZ ;  /* 0x0000000266667827 */ /* 0x000fe200078e02ff */
[----:B------:R0:W-:Y:S01]  /*5c90*/  STS.U16 [R7+UR10+0x11b00], R156 ;  /* 0x011b009c07007988 */ /* 0x0001e2000800040a */
[----:B------:R-:W-:-:S02]  /*5ca0*/  IADD3.X R149, PT, PT, R104, UR17, R3, P2, P3 ;  /* 0x0000001168957c10 */ /* 0x000fc400097e6403 */
[-C--:B------:R-:W-:Y:S01]  /*5cb0*/  IMAD R29, R215, R4.reuse, RZ ;  /* 0x00000004d71d7224 */ /* 0x080fe200078e02ff */
[----:B------:R-:W-:Y:S01]  /*5cc0*/  IADD3 R152, P2, P3, R152, UR16, R220 ;  /* 0x0000001098987c10 */ /* 0x000fe2000fb5e0dc */
[----:B------:R-:W-:Y:S01]  /*5cd0*/  IMAD R27, R212, R4, RZ ;  /* 0x00000004d41b7224 */ /* 0x000fe200078e02ff */
[----:B------:R-:W-:Y:S01]  /*5ce0*/  IADD3.X R147, PT, PT, R105, UR17, R3, P4, P5 ;  /* 0x0000001169937c10 */ /* 0x000fe2000a7ea403 */
[----:B------:R-:W-:-:S04]  /*5cf0*/  IMAD.HI R103, R103, 0x2, RZ ;  /* 0x0000000267677827 */ /* 0x000fc800078e02ff */
[----:B0-----:R-:W-:Y:S01]  /*5d00*/  IMAD.SHL.U32 R156, R25, 0x2, RZ ;  /* 0x00000002199c7824 */ /* 0x001fe200078e00ff */
[--C-:B------:R-:W-:Y:S01]  /*5d10*/  IADD3 R150, P4, P5, R150, UR16, R220.reuse ;  /* 0x0000001096967c10 */ /* 0x100fe2000fd9e0dc */
[----:B------:R-:W-:Y:S01]  /*5d20*/  IMAD.SHL.U32 R154, R29, 0x2, RZ ;  /* 0x000000021d9a7824 */ /* 0x000fe200078e00ff */
[----:B------:R-:W-:Y:S01]  /*5d30*/  IADD3.X R153, PT, PT, R102, UR17, R3, P2, P3 ;  /* 0x0000001166997c10 */ /* 0x000fe200097e6403 */
[----:B------:R-:W-:Y:S01]  /*5d40*/  IMAD.HI R25, R25, 0x2, RZ ;  /* 0x0000000219197827 */ /* 0x000fe200078e02ff */
[----:B------:R-:W-:-:S03]  /*5d50*/  IADD3 R156, P2, P3, R156, UR16, R220 ;  /* 0x000000109c9c7c10 */ /* 0x000fc6000fb5e0dc */
[-C--:B------:R-:W-:Y:S02]  /*5d60*/  IMAD R28, R213, R4.reuse, RZ ;  /* 0x00000004d51c7224 */ /* 0x080fe400078e02ff */
[----:B------:R-:W-:Y:S02]  /*5d70*/  IMAD.SHL.U32 R160, R27, 0x2, RZ ;  /* 0x000000021ba07824 */ /* 0x000fe400078e00ff */
[----:B------:R-:W-:Y:S01]  /*5d80*/  IMAD R22, R209, R4, RZ ;  /* 0x00000004d1167224 */ /* 0x000fe200078e02ff */
[----:B------:R0:W-:Y:S01]  /*5d90*/  STS.U16 [R7+UR10+0x11f00], R157 ;  /* 0x011f009d07007988 */ /* 0x0001e2000800040a */
[----:B------:R-:W-:Y:S01]  /*5da0*/  IMAD.HI R29, R29, 0x2, RZ ;  /* 0x000000021d1d7827 */ /* 0x000fe200078e02ff */
[--C-:B------:R-:W-:Y:S02]  /*5db0*/  IADD3.X R151, PT, PT, R103, UR17, R3.reuse, P4, P5 ;  /* 0x0000001167977c10 */ /* 0x100fe4000a7ea403 */
[----:B------:R-:W-:Y:S01]  /*5dc0*/  IADD3 R154, P4, P5, R154, UR16, R220 ;  /* 0x000000109a9a7c10 */ /* 0x000fe2000fd9e0dc */
[----:B------:R-:W-:Y:S01]  /*5dd0*/  IMAD.SHL.U32 R158, R28, 0x2, RZ ;  /* 0x000000021c9e7824 */ /* 0x000fe200078e00ff */
[----:B-1----:R1:W-:Y:S06]  /*5de0*/  MEMBAR.ALL.CTA ;  /* 0x0000000000007992 */ /* 0x0023ec0000008000 */
[----:B-1----:R-:W1:Y:S01]  /*5df0*/  FENCE.VIEW.ASYNC.S ;  /* 0x00000000000073c6 */ /* 0x002e620000000000 */
[----:B------:R-:W-:Y:S01]  /*5e00*/  IMAD.HI R27, R27, 0x2, RZ ;  /* 0x000000021b1b7827 */ /* 0x000fe200078e02ff */
[----:B0-----:R-:W-:-:S03]  /*5e10*/  IADD3.X R157, PT, PT, R25, UR17, R3, P2, P3 ;  /* 0x00000011199d7c10 */ /* 0x001fc600097e6403 */
[-C--:B------:R-:W-:Y:S01]  /*5e20*/  IMAD R24, R210, R4.reuse, RZ ;  /* 0x00000004d2187224 */ /* 0x080fe200078e02ff */
[--C-:B------:R-:W-:Y:S01]  /*5e30*/  IADD3 R160, P2, P3, R160, UR16, R220.reuse ;  /* 0x00000010a0a07c10 */ /* 0x100fe2000fb5e0dc */
[----:B------:R-:W-:Y:S02]  /*5e40*/  IMAD.SHL.U32 R164, R22, 0x2, RZ ;  /* 0x0000000216a47824 */ /* 0x000fe400078e00ff */
[----:B------:R-:W-:Y:S01]  /*5e50*/  IMAD R21, R207, R4, RZ ;  /* 0x00000004cf157224 */ /* 0x000fe200078e02ff */
[--C-:B------:R-:W-:Y:S01]  /*5e60*/  IADD3.X R155, PT, PT, R29, UR17, R3.reuse, P4, P5 ;  /* 0x000000111d9b7c10 */ /* 0x100fe2000a7ea403 */
[----:B------:R-:W-:Y:S01]  /*5e70*/  IMAD.HI R28, R28, 0x2, RZ ;  /* 0x000000021c1c7827 */ /* 0x000fe200078e02ff */
[--C-:B------:R-:W-:Y:S02]  /*5e80*/  IADD3 R158, P4, P5, R158, UR16, R220.reuse ;  /* 0x000000109e9e7c10 */ /* 0x100fe4000fd9e0dc */
[--C-:B------:R-:W-:Y:S01]  /*5e90*/  IADD3.X R161, PT, PT, R27, UR17, R3.reuse, P2, P3 ;  /* 0x000000111ba17c10 */ /* 0x100fe200097e6403 */
[----:B------:R-:W-:Y:S01]  /*5ea0*/  IMAD.SHL.U32 R162, R24, 0x2, RZ ;  /* 0x0000000218a27824 */ /* 0x000fe200078e00ff */
[----:B------:R-:W-:Y:S01]  /*5eb0*/  IADD3 R164, P2, P3, R164, UR16, R220 ;  /* 0x00000010a4a47c10 */ /* 0x000fe2000fb5e0dc */
        /* <DEDUP_REMOVED lines=34> */
[-C--:B------:R-:W-:Y:S01]  /*60e0*/  IMAD R14, R197, R4.reuse, RZ ;  /* 0x00000004c50e7224 */ /* 0x080fe200078e02ff */
[--C-:B------:R-:W-:Y:S01]  /*60f0*/  IADD3 R174, P5, P4, R174, UR16, R220.reuse ;  /* 0x00000010aeae7c10 */ /* 0x100fe2000fcbe0dc */
[----:B------:R-:W-:Y:S01]  /*6100*/  IMAD.HI R18, R18, 0x2, RZ ;  /* 0x0000000212127827 */ /* 0x000fe200078e02ff */
[----:B------:R-:W-:Y:S02]  /*6110*/  IADD3.X R177, PT, PT, R16, UR17, R3, P2, P3 ;  /* 0x0000001110b17c10 */ /* 0x000fe400097e6403 */
[----:B------:R-:W-:Y:S01]  /*6120*/  IADD3 R180, P2, P3, R180, UR16, R220 ;  /* 0x00000010b4b47c10 */ /* 0x000fe2000fb5e0dc */
[----:B------:R-:W-:-:S02]  /*6130*/  IMAD R26, R184, R4, RZ ;  /* 0x00000004b81a7224 */ /* 0x000fc400078e02ff */
[----:B------:R-:W-:Y:S02]  /*6140*/  IMAD.SHL.U32 R178, R17, 0x2, RZ ;  /* 0x0000000211b27824 */ /* 0x000fe400078e00ff */
        /* <DEDUP_REMOVED lines=16> */
[----:B------:R-:W-:Y:S01]  /*6250*/  IADD3 R182, P5, P4, R182, UR16, R220 ;  /* 0x00000010b6b67c10 */ /* 0x000fe2000fcbe0dc */
[----:B------:R-:W-:Y:S02]  /*6260*/  IMAD R7, R186, R4, RZ ;  /* 0x00000004ba077224 */ /* 0x000fe400078e02ff */
[----:B------:R-:W-:-:S04]  /*6270*/  IMAD.HI R13, R13, 0x2, RZ ;  /* 0x000000020d0d7827 */ /* 0x000fc800078e02ff */
[-C--:B------:R-:W-:Y:S01]  /*6280*/  IMAD R16, R185, R4.reuse, RZ ;  /* 0x00000004b9107224 */ /* 0x080fe200078e02ff */
[--C-:B------:R-:W-:Y:S01]  /*6290*/  IADD3.X R185, PT, PT, R14, UR17, R3.reuse, P2, P3 ;  /* 0x000000110eb97c10 */ /* 0x100fe200097e6403 */
[----:B------:R-:W-:Y:S01]  /*62a0*/  IMAD R11, R192, R4, RZ ;  /* 0x00000004c00b7224 */ /* 0x000fe200078e02ff */
[----:B------:R-:W-:Y:S01]  /*62b0*/  IADD3 R188, P2, P3, R188, UR16, R220 ;  /* 0x00000010bcbc7c10 */ /* 0x000fe2000fb5e0dc */
[----:B------:R-:W-:Y:S02]  /*62c0*/  IMAD.SHL.U32 R186, R12, 0x2, RZ ;  /* 0x000000020cba7824 */ /* 0x000fe400078e00ff */
[----:B------:R-:W-:Y:S01]  /*62d0*/  IMAD.HI R10, R10, 0x2, RZ ;  /* 0x000000020a0a7827 */ /* 0x000fe200078e02ff */
[----:B------:R-:W-:-:S03]  /*62e0*/  IADD3.X R183, PT, PT, R13, UR17, R3, P5, P4 ;  /* 0x000000110db77c10 */ /* 0x000fc6000afe8403 */
[----:B------:R-:W-:Y:S01]  /*62f0*/  IMAD.SHL.U32 R192, R9, 0x2, RZ ;  /* 0x0000000209c07824 */ /* 0x000fe200078e00ff */
[----:B------:R-:W-:Y:S01]  /*6300*/  IADD3 R186, P5, P4, R186, UR16, R220 ;  /* 0x00000010baba7c10 */ /* 0x000fe2000fcbe0dc */
[----:B------:R-:W-:-:S04]  /*6310*/  IMAD.HI R12, R12, 0x2, RZ ;  /* 0x000000020c0c7827 */ /* 0x000fc800078e02ff */
[----:B------:R-:W-:Y:S01]  /*6320*/  IMAD R19, R189, R4, RZ ;  /* 0x00000004bd137224 */ /* 0x000fe200078e02ff */
[----:B------:R-:W-:Y:S01]  /*6330*/  IADD3.X R189, PT, PT, R10, UR17, R3, P2, P3 ;  /* 0x000000110abd7c10 */ /* 0x000fe200097e6403 */
[----:B------:R-:W-:Y:S01]  /*6340*/  IMAD.SHL.U32 R190, R11, 0x2, RZ ;  /* 0x000000020bbe7824 */ /* 0x000fe200078e00ff */
[----:B------:R-:W-:Y:S01]  /*6350*/  IADD3 R192, P2, P3, R192, UR16, R220 ;  /* 0x00000010c0c07c10 */ /* 0x000fe2000fb5e0dc */
[----:B------:R-:W-:-:S04]  /*6360*/  IMAD.HI R9, R9, 0x2, RZ ;  /* 0x0000000209097827 */ /* 0x000fc800078e02ff */
[----:B------:R-:W-:Y:S02]  /*6370*/  IMAD.SHL.U32 R196, R7, 0x2, RZ ;  /* 0x0000000207c47824 */ /* 0x000fe400078e00ff */
[-C--:B------:R-:W-:Y:S02]  /*6380*/  IMAD R25, R195, R4.reuse, RZ ;  /* 0x00000004c3197224 */ /* 0x080fe400078e02ff */
[----:B------:R-:W-:Y:S01]  /*6390*/  IMAD R13, R187, R4, RZ ;  /* 0x00000004bb0d7224 */ /* 0x000fe200078e02ff */
[----:B------:R-:W-:Y:S01]  /*63a0*/  IADD3.X R187, PT, PT, R12, UR17, R3, P5, P4 ;  /* 0x000000110cbb7c10 */ /* 0x000fe2000afe8403 */
[----:B------:R-:W-:Y:S01]  /*63b0*/  IMAD.HI R11, R11, 0x2, RZ ;  /* 0x000000020b0b7827 */ /* 0x000fe200078e02ff */
[----:B------:R-:W-:-:S03]  /*63c0*/  IADD3 R190, P5, P4, R190, UR16, R220 ;  /* 0x00000010bebe7c10 */ /* 0x000fc6000fcbe0dc */
[----:B------:R-:W-:Y:S01]  /*63d0*/  IMAD R10, R193, R4, RZ ;  /* 0x00000004c10a7224 */ /* 0x000fe200078e02ff */
[----:B------:R-:W-:Y:S01]  /*63e0*/  IADD3.X R193, PT, PT, R9, UR17, R3, P2, P3 ;  /* 0x0000001109c17c10 */ /* 0x000fe200097e6403 */
[----:B------:R-:W-:Y:S01]  /*63f0*/  IMAD.SHL.U32 R194, R8, 0x2, RZ ;  /* 0x0000000208c27824 */ /* 0x000fe200078e00ff */
[----:B------:R-:W-:Y:S01]  /*6400*/  IADD3 R196, P2, P3, R196, UR16, R220 ;  /* 0x00000010c4c47c10 */ /* 0x000fe2000fb5e0dc */
[----:B------:R-:W-:-:S04]  /*6410*/  IMAD.HI R7, R7, 0x2, RZ ;  /* 0x0000000207077827 */ /* 0x000fc800078e02ff */
        /* <DEDUP_REMOVED lines=10> */
[----:B------:R-:W-:Y:S01]  /*64c0*/  IMAD.SHL.U32 R204, R19, 0x2, RZ ;  /* 0x0000000213cc7824 */ /* 0x000fe200078e00ff */
[--C-:B------:R-:W-:Y:S01]  /*64d0*/  IADD3 R198, P5, P4, R198, UR16, R220.reuse ;  /* 0x00000010c6c67c10 */ /* 0x100fe2000fcbe0dc */
[----:B------:R-:W-:Y:S01]  /*64e0*/  IMAD.HI R26, R26, 0x2, RZ ;  /* 0x000000021a1a7827 */ /* 0x000fe200078e02ff */
[----:B------:R-:W-:Y:S02]  /*64f0*/  IADD3.X R201, PT, PT, R25, UR17, R3, P2, P3 ;  /* 0x0000001119c97c10 */ /* 0x000fe400097e6403 */
[----:B------:R-:W-:Y:S01]  /*6500*/  IADD3 R204, P2, P3, R204, UR16, R220 ;  /* 0x00000010cccc7c10 */ /* 0x000fe2000fb5e0dc */
[----:B------:R-:W-:Y:S02]  /*6510*/  IMAD.SHL.U32 R202, R22, 0x2, RZ ;  /* 0x0000000216ca7824 */ /* 0x000fe400078e00ff */
[----:B------:R-:W-:-:S04]  /*6520*/  IMAD.HI R19, R19, 0x2, RZ ;  /* 0x0000000213137827 */ /* 0x000fc800078e02ff */
[----:B------:R-:W-:Y:S02]  /*6530*/  IMAD.SHL.U32 R208, R13, 0x2, RZ ;  /* 0x000000020dd07824 */ /* 0x000fe400078e00ff */
[----:B------:R-:W-:Y:S01]  /*6540*/  IMAD R8, R199, R4, RZ ;  /* 0x00000004c7087224 */ /* 0x000fe200078e02ff */
[----:B------:R-:W-:Y:S01]  /*6550*/  IADD3.X R199, PT, PT, R26, UR17, R3, P5, P4 ;  /* 0x000000111ac77c10 */ /* 0x000fe2000afe8403 */
[----:B------:R-:W-:Y:S01]  /*6560*/  IMAD.HI R22, R22, 0x2, RZ ;  /* 0x0000000216167827 */ /* 0x000fe200078e02ff */
[----:B------:R-:W-:-:S03]  /*6570*/  IADD3 R202, P5, P4, R202, UR16, R220 ;  /* 0x00000010caca7c10 */ /* 0x000fc6000fcbe0dc */
[----:B------:R-:W-:Y:S01]  /*6580*/  IMAD R7, R205, R4, RZ ;  /* 0x00000004cd077224 */ /* 0x000fe200078e02ff */
        /* <DEDUP_REMOVED lines=10> */
[C---:B------:R-:W-:Y:S02]  /*6630*/  IMAD.SHL.U32 R210, R10.reuse, 0x2, RZ ;  /* 0x000000020ad27824 */ /* 0x040fe400078e00ff */
[----:B------:R-:W-:-:S04]  /*6640*/  IMAD.HI R11, R10, 0x2, RZ ;  /* 0x000000020a0b7827 */ /* 0x000fc800078e02ff */
[----:B------:R-:W-:Y:S01]  /*6650*/  IMAD.HI R8, R8, 0x2, RZ ;  /* 0x0000000208087827 */ /* 0x000fe200078e02ff */
[----:B------:R-:W-:-:S03]  /*6660*/  IADD3.X R207, PT, PT, R16, UR17, R3, P5, P4 ;  /* 0x0000001110cf7c10 */ /* 0x000fc6000afe8403 */
[C---:B------:R-:W-:Y:S02]  /*6670*/  IMAD.SHL.U32 R214, R7.reuse, 0x2, RZ ;  /* 0x0000000207d67824 */ /* 0x040fe400078e00ff */
[----:B------:R-:W-:Y:S01]  /*6680*/  IMAD.HI R10, R7, 0x2, RZ ;  /* 0x00000002070a7827 */ /* 0x000fe200078e02ff */
[----:B-1----:R-:W-:Y:S03]  /*6690*/  BAR.SYNC.DEFER_BLOCKING 0x0 ;  /* 0x0000000000007b1d */ /* 0x002fe60000010000 */
[----:B------:R-:W-:Y:S01]  /*66a0*/  IMAD R7, R211, R4, RZ ;  /* 0x00000004d3077224 */ /* 0x000fe200078e02ff */
[----:B------:R-:W-:Y:S02]  /*66b0*/  IADD3 R210, P5, P4, R210, UR16, R220 ;  /* 0x00000010d2d27c10 */ /* 0x000fe4000fcbe0dc */
[----:B------:R-:W-:Y:S01]  /*66c0*/  IADD3.X R213, PT, PT, R8, UR17, R3, P2, P3 ;  /* 0x0000001108d57c10 */ /* 0x000fe200097e6403 */
[----:B------:R-:W-:-:S02]  /*66d0*/  IMAD.SHL.U32 R216, R7, 0x2, RZ ;  /* 0x0000000207d87824 */ /* 0x000fc400078e00ff */
[----:B------:R-:W-:Y:S01]  /*66e0*/  IMAD.HI R9, R7, 0x2, RZ ;  /* 0x0000000207097827 */ /* 0x000fe200078e02ff */
[----:B------:R-:W-:-:S03]  /*66f0*/  IADD3.X R211, PT, PT, R11, UR17, R3, P5, P4 ;  /* 0x000000110bd37c10 */ /* 0x000fc6000afe8403 */
[-C--:B------:R-:W-:Y:S02]  /*6700*/  IMAD R8, R219, R4.reuse, RZ ;  /* 0x00000004db087224 */ /* 0x080fe400078e02ff */
[----:B------:R-:W-:Y:S01]  /*6710*/  IMAD R7, R218, R4, RZ ;  /* 0x00000004da077224 */ /* 0x000fe200078e02ff */
[--C-:B------:R-:W-:Y:S01]  /*6720*/  IADD3 R214, P5, P4, R214, UR16, R220.reuse ;  /* 0x00000010d6d67c10 */ /* 0x100fe2000fcbe0dc */
[----:B------:R-:W-:Y:S01]  /*6730*/  IMAD.SHL.U32 R218, R8, 0x2, RZ ;  /* 0x0000000208da7824 */ /* 0x000fe200078e00ff */
[--C-:B------:R-:W-:Y:S01]  /*6740*/  IADD3 R216, P2, P3, R216, UR16, R220.reuse ;  /* 0x00000010d8d87c10 */ /* 0x100fe2000fb5e0dc */
[C---:B------:R-:W-:Y:S01]  /*6750*/  IMAD.SHL.U32 R221, R7.reuse, 0x2, RZ ;  /* 0x0000000207dd7824 */ /* 0x040fe200078e00ff */
[--C-:B------:R-:W-:Y:S01]  /*6760*/  IADD3.X R215, PT, PT, R10, UR17, R3.reuse, P5, P4 ;  /* 0x000000110ad77c10 */ /* 0x100fe2000afe8403 */
[----:B------:R-:W-:Y:S01]  /*6770*/  IMAD.HI R7, R7, 0x2, RZ ;  /* 0x0000000207077827 */ /* 0x000fe200078e02ff */
[----:B------:R-:W-:Y:S02]  /*6780*/  IADD3 R218, P5, P4, R218, UR16, R220 ;  /* 0x00000010dada7c10 */ /* 0x000fe4000fcbe0dc */
[----:B------:R-:W-:-:S02]  /*6790*/  IADD3.X R217, PT, PT, R9, UR17, R3, P2, P3 ;  /* 0x0000001109d97c10 */ /* 0x000fc400097e6403 */
[----:B------:R-:W-:-:S04]  /*67a0*/  IADD3 R220, P2, P3, R221, UR16, R220 ;  /* 0x00000010dddc7c10 */ /* 0x000fc8000fb5e0dc */
[--C-:B------:R-:W-:Y:S02]  /*67b0*/  IADD3.X R221, PT, PT, R7, UR17, R3.reuse, P2, P3 ;  /* 0x0000001107dd7c10 */ /* 0x100fe400097e6403 */
[----:B------:R-:W-:Y:S01]  /*67c0*/  ISETP.LT.OR P2, PT, R238, 0x80, P0 ;  /* 0x00000080ee00780c */ /* 0x000fe20000741670 */
[----:B------:R-:W-:Y:S02]  /*67d0*/  UIADD3 UR4, UPT, UPT, UR10, 0x8000, URZ ;  /* 0x000080000a047890 */ /* 0x000fe4000fffe0ff */
[----:B------:R-:W-:Y:S01]  /*67e0*/  UIADD3 UR5, UPT, UPT, UR10, 0x14000, URZ ;  /* 0x000140000a057890 */ /* 0x000fe2000fffe0ff */
[----:B------:R-:W-:Y:S01]  /*67f0*/  IMAD.HI R8, R8, 0x2, RZ ;  /* 0x0000000208087827 */ /* 0x000fe200078e02ff */
[----:B------:R-:W-:Y:S02]  /*6800*/  USHF.R.U32.HI UR19, URZ, 0x4, UR4 ;  /* 0x00000004ff137899 */ /* 0x000fe40008011604 */
[----:B------:R-:W-:Y:S02]  /*6810*/  USHF.R.U32.HI UR22, URZ, 0x4, UR5 ;  /* 0x00000004ff167899 */ /* 0x000fe40008011605 */
[----:B------:R-:W-:Y:S01]  /*6820*/  IADD3.X R219, PT, PT, R8, UR17, R3, P5, P4 ;  /* 0x0000001108db7c10 */ /* 0x000fe2000afe8403 */
[----:B------:R-:W-:Y:S01]  /*6830*/  UMOV UR4, URZ ;  /* 0x000000ff00047c82 */ /* 0x000fe20008000000 */
[----:B------:R-:W-:-:S02]  /*6840*/  UMOV UR5, URZ ;  /* 0x000000ff00057c82 */ /* 0x000fc40008000000 */
[----:B------:R-:W-:Y:S06]  /*6850*/  @P2 BRA `(.L_x_6) ;  /* 0x0000000000dc2947 */ /* 0x000fec0003800000 */
[----:B------:R-:W-:Y:S02]  /*6860*/  USHF.R.U32.HI UR13, URZ, 0x4, UR10 ;  /* 0x00000004ff0d7899 */ /* 0x000fe4000801160a */
[----:B------:R-:W-:Y:S02]  /*6870*/  UIADD3 UR7, UPT, UPT, UR10, 0x10000, URZ ;  /* 0x000100000a077890 */ /* 0x000fe4000fffe0ff */
[----:B------:R-:W-:Y:S02]  /*6880*/  USGXT.U32 UR13, UR13, 0xe ;  /* 0x0000000e0d0d789a */ /* 0x000fe40008000000 */
[----:B------:R-:W-:Y:S02]  /*6890*/  USHF.R.U32.HI UR7, URZ, 0x4, UR7 ;  /* 0x00000004ff077899 */ /* 0x000fe40008011607 */
[----:B------:R-:W-:Y:S02]  /*68a0*/  UIADD3 UR36, UP1, UPT, UR13, 0x4000080, URZ ;  /* 0x040000800d247890 */ /* 0x000fe4000ff3e0ff */
[----:B------:R-:W-:Y:S01]  /*68b0*/  USGXT.U32 UR14, UR7, 0xe ;  /* 0x0000000e070e789a */ /* 0x000fe20008000000 */
[----:B------:R-:W-:Y:S01]  /*68c0*/  UMOV UR6, URZ ;  /* 0x000000ff00067c82 */ /* 0x000fe20008000000 */
[----:B------:R-:W-:Y:S01]  /*68d0*/  UMOV UR8, URZ ;  /* 0x000000ff00087c82 */ /* 0x000fe20008000000 */
[----:B------:R-:W-:-:S02]  /*68e0*/  UIADD3.X UR37, UPT, UPT, UR6, 0x40004040, URZ, UP1, !UPT ;  /* 0x4000404006257890 */ /* 0x000fc40008ffe4ff */
[----:B------:R-:W-:Y:S01]  /*68f0*/  UIADD3 UR42, UP1, UPT, UR14, 0x2, URZ ;  /* 0x000000020e2a7890 */ /* 0x000fe2000ff3e0ff */
[----:B------:R-:W-:Y:S01]  /*6900*/  UMOV UR6, UR12 ;  /* 0x0000000c00067c82 */ /* 0x000fe20008000000 */
[----:B------:R-:W-:Y:S02]  /*6910*/  UMOV UR7, URZ ;  /* 0x000000ff00077c82 */ /* 0x000fe40008000000 */
[----:B------:R-:W-:Y:S01]  /*6920*/  UIADD3.X UR43, UPT, UPT, UR8, 0x40004040, URZ, UP1, !UPT ;  /* 0x40004040082b7890 */ /* 0x000fe20008ffe4ff */
[----:B------:R-:W-:Y:S01]  /*6930*/  UMOV UR18, UR6 ;  /* 0x0000000600127c82 */ /* 0x000fe20008000000 */
[----:B------:R-:W-:Y:S02]  /*6940*/  ULOP3.LUT UR6, UR13, 0x4000000, URZ, 0xfc, !UPT ;  /* 0x040000000d067892 */ /* 0x000fe4000f8efcff */
[----:B------:R-:W-:Y:S02]  /*6950*/  UIADD3.64 UR44, UPT, UPT, UR36, 0x80, URZ ;  /* 0x00000080242c7897 */ /* 0x000fe4000fffe0ff */
[----:B------:R-:W-:-:S02]  /*6960*/  UIADD3.64 UR46, UPT, UPT, UR42, 0x2, URZ ;  /* 0x000000022a2e7897 */ /* 0x000fc4000fffe0ff */
[----:B------:R-:W-:Y:S02]  /*6970*/  UIADD3.64 UR48, UPT, UPT, UR36, 0x100, URZ ;  /* 0x0000010024307897 */ /* 0x000fe4000fffe0ff */
[----:B------:R-:W-:Y:S02]  /*6980*/  UIADD3.64 UR50, UPT, UPT, UR42, 0x4, URZ ;  /* 0x000000042a327897 */ /* 0x000fe4000fffe0ff */
[----:B------:R-:W-:Y:S02]  /*6990*/  UIADD3.64 UR52, UPT, UPT, UR36, 0x180, URZ ;  /* 0x0000018024347897 */ /* 0x000fe4000fffe0ff */
[----:B------:R-:W-:Y:S02]  /*69a0*/  UIADD3.64 UR54, UPT, UPT, UR42, 0x1fe, URZ ;  /* 0x000001fe2a367897 */ /* 0x000fe4000fffe0ff */
[----:B------:R-:W-:Y:S02]  /*69b0*/  UIADD3.64 UR56, UPT, UPT, UR36, 0x200, URZ ;  /* 0x0000020024387897 */ /* 0x000fe4000fffe0ff */
[----:B------:R-:W-:-:S02]  /*69c0*/  UIADD3.64 UR58, UPT, UPT, UR42, 0x200, URZ ;  /* 0x000002002a3a7897 */ /* 0x000fc4000fffe0ff */
[----:B------:R-:W-:Y:S02]  /*69d0*/  UIADD3.64 UR60, UPT, UPT, UR36, 0x280, URZ ;  /* 0x00000280243c7897 */ /* 0x000fe4000fffe0ff */
[----:B------:R-:W-:Y:S01]  /*69e0*/  UIADD3.64 UR62, UPT, UPT, UR42, 0x202, URZ ;  /* 0x000002022a3e7897 */ /* 0x000fe2000fffe0ff */
[----:B------:R-:W-:Y:S01]  /*69f0*/  UMOV UR26, 0x0 ;  /* 0x00000000001a7882 */ /* 0x000fe20000000000 */
[----:B------:R-:W-:Y:S01]  /*6a00*/  UMOV UR27, 0x8108010 ;  /* 0x08108010001b7882 */ /* 0x000fe20000000000 */
[----:B------:R-:W-:Y:S01]  /*6a10*/  UIADD3.64 UR64, UPT, UPT, UR36, 0x300, URZ ;  /* 0x0000030024407897 */ /* 0x000fe2000fffe0ff */
[----:B------:R-:W-:Y:S01]  /*6a20*/  UMOV UR7, 0x40004040 ;  /* 0x4000404000077882 */ /* 0x000fe20000000000 */
[----:B------:R-:W-:Y:S01]  /*6a30*/  UIADD3.64 UR66, UPT, UPT, UR42, 0x204, URZ ;  /* 0x000002042a427897 */ /* 0x000fe2000fffe0ff */
[----:B------:R-:W-:Y:S01]  /*6a40*/  UMOV UR15, 0x40004040 ;  /* 0x40004040000f7882 */ /* 0x000fe20000000000 */
[----:B------:R-:W-:Y:S01]  /*6a50*/  UMOV UR28, 0x0 ;  /* 0x00000000001c7882 */ /* 0x000fe20000000000 */
[----:B------:R-:W-:Y:S01]  /*6a60*/  UMOV UR29, 0x8108010 ;  /* 0x08108010001d7882 */ /* 0x000fe20000000000 */
[----:B------:R-:W-:Y:S01]  /*6a70*/  UMOV UR24, 0x0 ;  /* 0x0000000000187882 */ /* 0x000fe20000000000 */
[----:B------:R-:W-:Y:S01]  /*6a80*/  UMOV UR25, 0x8108010 ;  /* 0x0810801000197882 */ /* 0x000fe20000000000 */
[----:B------:R0:W-:Y:S01]  /*6a90*/  UTCHMMA gdesc[UR6], gdesc[UR14], tmem[UR9], tmem[UR26], idesc[UR27], !UPT ;  /* 0x00ff1a0e060075ea */ /* 0x0001e2000f800009 */
[----:B------:R-:W-:Y:S01]  /*6aa0*/  UMOV UR30, 0x0 ;  /* 0x00000000001e7882 */ /* 0x000fe20000000000 */
[----:B------:R-:W-:Y:S01]  /*6ab0*/  UMOV UR31, 0x8108010 ;  /* 0x08108010001f7882 */ /* 0x000fe20000000000 */
[----:B------:R0:W-:Y:S01]  /*6ac0*/  UTCHMMA gdesc[UR36], gdesc[UR42], tmem[UR9], tmem[UR28], idesc[UR29], UPT ;  /* 0x00ff1c2a240075ea */ /* 0x0001e2000b800009 */
        /* <DEDUP_REMOVED lines=12> */
[----:B------:R0:W-:Y:S01]  /*6b90*/  UTCHMMA gdesc[UR60], gdesc[UR62], tmem[UR9], tmem[UR40], idesc[UR41], UPT ;  /* 0x00ff283e3c0075ea */ /* 0x0001e2000b800009 */
[----:B------:R0:W-:Y:S01]  /*6ba0*/  UTCHMMA gdesc[UR64], gdesc[UR66], tmem[UR9], tmem[UR38], idesc[UR39], UPT ;  /* 0x00ff2642400075ea */ /* 0x0001e2000b800009 */
[----:B------:R0:W-:Y:S01]  /*6bb0*/  UTCBAR [UR18], URZ ;  /* 0x000000ff120073e9 */ /* 0x0001e200080000ff */
[----:B------:R-:W-:Y:S01]  /*6bc0*/  NOP ;  /* 0x0000000000007918 */ /* 0x000fe20000000000 */
.L_x_6:
[----:B------:R-:W-:Y:S01]  /*6bd0*/  SHF.R.S32.HI R3, RZ, 0x1f, R238 ;  /* 0x0000001fff037819 */ /* 0x000fe200000114ee */
[----:B0-----:R-:W-:Y:S01]  /*6be0*/  USGXT.U32 UR6, UR19, 0xe ;  /* 0x0000000e1306789a */ /* 0x001fe20008000000 */
[----:B------:R-:W-:Y:S01]  /*6bf0*/  IADD3 R106, P2, PT, R227, UR16, RZ ;  /* 0x00000010e36a7c10 */ /* 0x000fe2000ff5e0ff */
[----:B------:R-:W-:Y:S01]  /*6c00*/  USGXT.U32 UR8, UR22, 0xe ;  /* 0x0000000e1608789a */ /* 0x000fe20008000000 */
[----:B------:R-:W-:Y:S01]  /*6c10*/  LEA.HI R3, R3, R238, RZ, 0x7 ;  /* 0x000000ee03037211 */ /* 0x000fe200078f38ff */
[----:B------:R-:W-:Y:S01]  /*6c20*/  UIADD3 UR24, UP1, UPT, UR6, 0x4000080, URZ ;  /* 0x0400008006187890 */ /* 0x000fe2000ff3e0ff */
[----:B------:R-:W-:Y:S01]  /*6c30*/  IADD3.X R107, PT, PT, R234, UR17, RZ, P2, !PT ;  /* 0x00000011ea6b7c10 */ /* 0x000fe200097fe4ff */
[----:B------:R-:W-:Y:S01]  /*6c40*/  UIADD3 UR22, UP2, UPT, UR8, 0x2, URZ ;  /* 0x0000000208167890 */ /* 0x000fe2000ff5e0ff */
[----:B------:R-:W-:Y:S01]  /*6c50*/  SHF.R.S32.HI R3, RZ, 0x7, R3 ;  /* 0x00000007ff037819 */ /* 0x000fe20000011403 */
[----:B------:R-:W-:Y:S01]  /*6c60*/  UIADD3.X UR25, UPT, UPT, UR4, 0x40004040, URZ, UP1, !UPT ;  /* 0x4000404004197890 */ /* 0x000fe20008ffe4ff */
[----:B------:R-:W-:Y:S01]  /*6c70*/  IADD3 R114, P2, PT, R222, UR16, RZ ;  /* 0x00000010de727c10 */ /* 0x000fe2000ff5e0ff */
[----:B------:R-:W-:Y:S01]  /*6c80*/  UIADD3.X UR23, UPT, UPT, UR5, 0x40004040, URZ, UP2, !UPT ;  /* 0x4000404005177890 */ /* 0x000fe200097fe4ff */
[----:B------:R-:W-:Y:S01]  /*6c90*/  VIMNMX R7, PT, PT, R3, 0x1, !PT ;  /* 0x0000000103077848 */ /* 0x000fe20007fe0100 */
[----:B------:R-:W-:Y:S01]  /*6ca0*/  IMAD.SHL.U32 R3, R5, 0x80, RZ ;  /* 0x0000008005037824 */ /* 0x000fe200078e00ff */
[----:B------:R-:W-:Y:S01]  /*6cb0*/  IADD3.X R115, PT, PT, R225, UR17, RZ, P2, !PT ;  /* 0x00000011e1737c10 */ /* 0x000fe200097fe4ff */
[----:B------:R-:W-:Y:S01]  /*6cc0*/  UMOV UR4, URZ ;  /* 0x000000ff00047c82 */ /* 0x000fe20008000000 */
[----:B------:R-:W-:Y:S01]  /*6cd0*/  IADD3 R102, P4, PT, R229, UR16, RZ ;  /* 0x00000010e5667c10 */ /* 0x000fe2000ff9e0ff */
[----:B------:R-:W-:Y:S01]  /*6ce0*/  VIADD R5, R7, 0xffffffff ;  /* 0xffffffff07057836 */ /* 0x000fe20000000000 */
[----:B------:R-:W-:Y:S01]  /*6cf0*/  IADD3 R104, P5, PT, R232, UR16, RZ ;  /* 0x00000010e8687c10 */ /* 0x000fe2000ffbe0ff */
[----:B------:R-:W-:Y:S01]  /*6d00*/  IMAD.SHL.U32 R4, R4, 0x80, RZ ;  /* 0x0000008004047824 */ /* 0x000fe200078e00ff */
[----:B------:R-:W-:-:S02]  /*6d10*/  IADD3 R108, P3, PT, R230, UR16, RZ ;  /* 0x00000010e66c7c10 */ /* 0x000fc4000ff7e0ff */
[----:B------:R-:W-:Y:S02]  /*6d20*/  ISETP.NE.U32.AND P2, PT, R5, RZ, PT ;  /* 0x000000ff0500720c */ /* 0x000fe40003f45070 */
[----:B------:R-:W-:Y:S02]  /*6d30*/  IADD3.X R103, PT, PT, R236, UR17, RZ, P4, !PT ;  /* 0x00000011ec677c10 */ /* 0x000fe4000a7fe4ff */
[----:B------:R-:W-:Y:S02]  /*6d40*/  IADD3.X R105, PT, PT, R237, UR17, RZ, P5, !PT ;  /* 0x00000011ed697c10 */ /* 0x000fe4000affe4ff */
[----:B------:R-:W-:Y:S02]  /*6d50*/  IADD3.X R109, PT, PT, R235, UR17, RZ, P3, !PT ;  /* 0x00000011eb6d7c10 */ /* 0x000fe40009ffe4ff */
[----:B------:R-:W-:Y:S02]  /*6d60*/  IADD3 R110, P4, PT, R224, UR16, RZ ;  /* 0x00000010e06e7c10 */ /* 0x000fe4000ff9e0ff */
[----:B------:R-:W-:-:S02]  /*6d70*/  IADD3 R112, P5, PT, R228, UR16, RZ ;  /* 0x00000010e4707c10 */ /* 0x000fc4000ffbe0ff */
[----:B------:R-:W-:Y:S02]  /*6d80*/  IADD3 R116, P3, PT, R226, UR16, RZ ;  /* 0x00000010e2747c10 */ /* 0x000fe4000ff7e0ff */
[----:B------:R-:W-:Y:S02]  /*6d90*/  IADD3.X R111, PT, PT, R233, UR17, RZ, P4, !PT ;  /* 0x00000011e96f7c10 */ /* 0x000fe4000a7fe4ff */
[----:B------:R-:W-:Y:S02]  /*6da0*/  IADD3.X R113, PT, PT, R231, UR17, RZ, P5, !PT ;  /* 0x00000011e7717c10 */ /* 0x000fe4000affe4ff */
[----:B------:R-:W-:Y:S01]  /*6db0*/  IADD3.X R117, PT, PT, R223, UR17, RZ, P3, !PT ;  /* 0x00000011df757c10 */ /* 0x000fe20009ffe4ff */
[----:B------:R-:W-:Y:S06]  /*6dc0*/  @!P2 BRA `(.L_x_7) ;  /* 0x000000300010a947 */ /* 0x000fec0003800000 */
[----:B------:R-:W-:Y:S01]  /*6dd0*/  VIADD R6, R6, 0xffffff80 ;  /* 0xffffff8006067836 */ /* 0x000fe20000000000 */
[----:B------:R-:W-:Y:S02]  /*6de0*/  ULOP3.LUT UR14, UR6, 0x4000000, URZ, 0xfc, !UPT ;  /* 0x04000000060e7892 */ /* 0x000fe4000f8efcff */
[----:B------:R-:W-:Y:S02]  /*6df0*/  UIADD3.64 UR26, UPT, UPT, UR24, 0x80, URZ ;  /* 0x00000080181a7897 */ /* 0x000fe4000fffe0ff */
[----:B------:R-:W-:Y:S01]  /*6e00*/  R2UR UR50, R6 ;  /* 0x00000000063272ca */ /* 0x000fe200000e0000 */
[----:B------:R-:W-:Y:S02]  /*6e10*/  UIADD3.64 UR28, UPT, UPT, UR22, 0x2, URZ ;  /* 0x00000002161c7897 */ /* 0x000fe4000fffe0ff */
        /* <DEDUP_REMOVED lines=11> */
[----:B------:R-:W-:-:S10]  /*6ed0*/  UMOV UR5, URZ ;  /* 0x000000ff00057c82 */ /* 0x000fd40008000000 */
.L_x_10:
[----:B------:R-:W-:Y:S01]  /*6ee0*/  USHF.L.U32 UR4, UR4, 0x1f, URZ ;  /* 0x0000001f04047899 */ /* 0x000fe200080006ff */
[----:B0-----:R-:W0:Y:S01]  /*6ef0*/  S2R R7, SR_TID.X ;  /* 0x0000000000077919 */ /* 0x001e220000002100 */
[----:B------:R-:W-:-:S04]  /*6f00*/  IMAD.WIDE R214, R4, 0x2, R214 ;  /* 0x0000000204d67825 */ /* 0x000fc800078e02d6 */
[----:B------:R-:W-:-:S04]  /*6f10*/  IMAD.U32 R6, RZ, RZ, UR4 ;  /* 0x00000004ff067e24 */ /* 0x000fc8000f8e00ff */
[----:B------:R-:W1:Y:S01]  /*6f20*/  SYNCS.PHASECHK.TRANS64.TRYWAIT P2, [UR12], R6 ;  /* 0x00000006ff0075a7 */ /* 0x000e62000804110c */
[----:B0-----:R-:W-:-:S04]  /*6f30*/  SHF.R.U32.HI R7, RZ, 0x7, R7 ;  /* 0x00000007ff077819 */ /* 0x001fc80000011607 */
[----:B------:R-:W-:-:S04]  /*6f40*/  SGXT.U32 R7, R7, 0x1 ;  /* 0x000000010707781a */ /* 0x000fc80000000000 */
[----:B------:R-:W-:Y:S01]  /*6f50*/  ISETP.GE.AND P5, PT, R7, UR50, PT ;  /* 0x0000003207007c0c */ /* 0x000fe2000bfa6270 */
[----:B-1----:R-:W-:-:S12]  /*6f60*/  @!P2 BRA `(.L_x_8) ;  /* 0x000000400078a947 */ /* 0x002fd80003800000 */
.L_x_16:
[----:B------:R-:W-:Y:S01]  /*6f70*/  STL [R1+0xd0], R251 ;  /* 0x0000d0fb01007387 */ /* 0x000fe20000100800 */
[----:B------:R-:W-:Y:S01]  /*6f80*/  PRMT R244, RZ, 0x7610, R244 ;  /* 0x00007610fff47816 */ /* 0x000fe200000000f4 */
[C---:B------:R-:W-:Y:S01]  /*6f90*/  IMAD.WIDE R30, R4.reuse, 0x2, R30 ;  /* 0x00000002041e7825 */ /* 0x040fe200078e021e */
[----:B------:R-:W-:Y:S01]  /*6fa0*/  PRMT R228, RZ, 0x7610, R228 ;  /* 0x00007610ffe47816 */ /* 0x000fe200000000e4 */
[----:B------:R0:W-:Y:S01]  /*6fb0*/  STL [R1+0xcc], R252 ;  /* 0x0000ccfc01007387 */ /* 0x0001e20000100800 */
[----:B------:R-:W-:Y:S01]  /*6fc0*/  PRMT R241, RZ, 0x7610, R241 ;  /* 0x00007610fff17816 */ /* 0x000fe200000000f1 */
[C---:B------:R-:W-:Y:S02]  /*6fd0*/  IMAD.WIDE R32, R4.reuse, 0x2, R32 ;  /* 0x0000000204207825 */ /* 0x040fe400078e0220 */
[----:B------:R-:W2:Y:S01]  /*6fe0*/  @!P5 LDG.E.U16 R244, desc[UR20][R30.64] ;  /* 0x000000141ef4d981 */ /* 0x000ea2000c1e1500 */
[----:B------:R-:W-:Y:S01]  /*6ff0*/  PRMT R235, RZ, 0x7610, R235 ;  /* 0x00007610ffeb7816 */ /* 0x000fe200000000eb */
[----:B------:R-:W-:-:S04]  /*7000*/  IMAD.WIDE R104, R4, 0x2, R104 ;  /* 0x0000000204687825 */ /* 0x000fc800078e0268 */
[C---:B------:R-:W-:Y:S01]  /*7010*/  IMAD.WIDE R102, R4.reuse, 0x2, R102 ;  /* 0x0000000204667825 */ /* 0x040fe200078e0266 */
[----:B0-----:R-:W0:Y:S01]  /*7020*/  S2R R252, SR_TID.X ;  /* 0x0000000000fc7919 */ /* 0x001e220000002100 */
[----:B------:R-:W-:Y:S02]  /*7030*/  PRMT R238, RZ, 0x7610, R238 ;  /* 0x00007610ffee7816 */ /* 0x000fe400000000ee */
[C---:B------:R-:W-:Y:S01]  /*7040*/  IMAD.WIDE R110, R4.reuse, 0x2, R110 ;  /* 0x00000002046e7825 */ /* 0x040fe200078e026e */
[----:B------:R-:W-:Y:S01]  /*7050*/  PRMT R227, RZ, 0x7610, R227 ;  /* 0x00007610ffe37816 */ /* 0x000fe200000000e3 */
[----:B------:R-:W-:Y:S02]  /*7060*/  STL [R1+0x8c], R2 ;  /* 0x00008c0201007387 */ /* 0x000fe40000100800 */
[C---:B------:R-:W-:Y:S02]  /*7070*/  IMAD.WIDE R112, R4.reuse, 0x2, R112 ;  /* 0x0000000204707825 */ /* 0x040fe400078e0270 */
[----:B------:R-:W-:Y:S02]  /*7080*/  STL [R1+0x88], R5 ;  /* 0x0000880501007387 */ /* 0x000fe40000100800 */
[----:B------:R-:W-:-:S04]  /*7090*/  IMAD.WIDE R118, R4, 0x2, R118 ;  /* 0x0000000204767825 */ /* 0x000fc800078e0276 */
[----:B------:R-:W-:-:S04]  /*70a0*/  IMAD.WIDE R120, R4, 0x2, R120 ;  /* 0x0000000204787825 */ /* 0x000fc800078e0278 */
[----:B------:R-:W-:-:S04]  /*70b0*/  IMAD.WIDE R128, R4, 0x2, R128 ;  /* 0x0000000204807825 */ /* 0x000fc800078e0280 */
[----:B------:R-:W-:-:S04]  /*70c0*/  IMAD.WIDE R126, R4, 0x2, R126 ;  /* 0x00000002047e7825 */ /* 0x000fc800078e027e */
[----:B------:R-:W-:-:S04]  /*70d0*/  IMAD.WIDE R134, R4, 0x2, R134 ;  /* 0x0000000204867825 */ /* 0x000fc800078e0286 */
[C---:B------:R-:W-:Y:S01]  /*70e0*/  IMAD.WIDE R142, R4.reuse, 0x2, R142 ;  /* 0x00000002048e7825 */ /* 0x040fe200078e028e */
[--C-:B0-----:R-:W-:Y:S02]  /*70f0*/  SHF.R.U32.HI R251, RZ, 0x7, R252.reuse ;  /* 0x00000007fffb7819 */ /* 0x101fe400000116fc */
[----:B------:R-:W-:Y:S01]  /*7100*/  SHF.R.U32.HI R252, RZ, 0x7, R252 ;  /* 0x00000007fffc7819 */ /* 0x000fe200000116fc */
[----:B------:R-:W-:Y:S01]  /*7110*/  IMAD.WIDE R166, R4, 0x2, R166 ;  /* 0x0000000204a67825 */ /* 0x000fe200078e02a6 */
[----:B------:R-:W-:Y:S02]  /*7120*/  SGXT.U32 R251, R251, 0x1 ;  /* 0x00000001fbfb781a */ /* 0x000fe40000000000 */
[----:B------:R-:W-:Y:S01]  /*7130*/  SGXT.U32 R252, R252, 0x1 ;  /* 0x00000001fcfc781a */ /* 0x000fe20000000000 */
[----:B------:R-:W-:Y:S01]  /*7140*/  IMAD.WIDE R174, R4, 0x2, R174 ;  /* 0x0000000204ae7825 */ /* 0x000fe200078e02ae */
[----:B------:R-:W-:Y:S02]  /*7150*/  LOP3.LUT R251, R251, 0x2, RZ, 0xfc, !PT ;  /* 0x00000002fbfb7812 */ /* 0x000fe400078efcff */
[----:B------:R-:W-:Y:S01]  /*7160*/  LOP3.LUT R252, R252, 0x8, RZ, 0xfc, !PT ;  /* 0x00000008fcfc7812 */ /* 0x000fe200078efcff */
[----:B------:R-:W-:Y:S01]  /*7170*/  IMAD.WIDE R150, R4, 0x2, R150 ;  /* 0x0000000204967825 */ /* 0x000fe200078e0296 */
[----:B------:R-:W-:-:S02]  /*7180*/  ISETP.GE.AND P3, PT, R251, UR50, PT ;  /* 0x00000032fb007c0c */ /* 0x000fc4000bf66270 */
[----:B------:R-:W0:Y:S01]  /*7190*/  S2R R251, SR_TID.X ;  /* 0x0000000000fb7919 */ /* 0x000e220000002100 */
[----:B------:R-:W-:Y:S01]  /*71a0*/  ISETP.GE.AND P2, PT, R252, UR50, PT ;  /* 0x00000032fc007c0c */ /* 0x000fe2000bf46270 */
[----:B------:R-:W-:-:S04]  /*71b0*/  IMAD.WIDE R182, R4, 0x2, R182 ;  /* 0x0000000204b67825 */ /* 0x000fc800078e02b6 */
[----:B------:R-:W-:-:S04]  /*71c0*/  IMAD.WIDE R190, R4, 0x2, R190 ;  /* 0x0000000204be7825 */ /* 0x000fc800078e02be */
[C---:B------:R-:W-:Y:S01]  /*71d0*/  IMAD.WIDE R206, R4.reuse, 0x2, R206 ;  /* 0x0000000204ce7825 */ /* 0x040fe200078e02ce */
[----:B------:R-:W3:Y:S03]  /*71e0*/  @!P3 LDG.E.U16 R228, desc[UR20][R32.64] ;  /* 0x0000001420e4b981 */ /* 0x000ee6000c1e1500 */
[C---:B------:R-:W-:Y:S01]  /*71f0*/  IMAD.WIDE R158, R4.reuse, 0x2, R158 ;  /* 0x00000002049e7825 */ /* 0x040fe200078e029e */
[----:B------:R-:W4:Y:S03]  /*7200*/  @!P2 LDG.E.U16 R241, desc[UR20][R102.64] ;  /* 0x0000001466f1a981 */ /* 0x000f26000c1e1500 */
[----:B------:R-:W-:-:S04]  /*7210*/  IMAD.WIDE R198, R4, 0x2, R198 ;  /* 0x0000000204c67825 */ /* 0x000fc800078e02c6 */
[----:B------:R-:W-:Y:S01]  /*7220*/  IMAD.WIDE R160, R4, 0x2, R160 ;  /* 0x0000000204a07825 */ /* 0x000fe200078e02a0 */
[--C-:B0-----:R-:W-:Y:S02]  /*7230*/  SHF.R.U32.HI R252, RZ, 0x7, R251.reuse ;  /* 0x00000007fffc7819 */ /* 0x101fe400000116fb */
[----:B------:R-:W-:Y:S02]  /*7240*/  SHF.R.U32.HI R251, RZ, 0x7, R251 ;  /* 0x00000007fffb7819 */ /* 0x000fe400000116fb */
[----:B------:R-:W-:Y:S02]  /*7250*/  SGXT.U32 R252, R252, 0x1 ;  /* 0x00000001fcfc781a */ /* 0x000fe40000000000 */
[----:B------:R-:W-:Y:S02]  /*7260*/  SGXT.U32 R251, R251, 0x1 ;  /* 0x00000001fbfb781a */ /* 0x000fe40000000000 */
[----:B------:R-:W-:Y:S02]  /*7270*/  LOP3.LUT R252, R252, 0xa, RZ, 0xfc, !PT ;  /* 0x0000000afcfc7812 */ /* 0x000fe400078efcff */
[----:B------:R-:W-:-:S02]  /*7280*/  LOP3.LUT R251, R251, 0x10, RZ, 0xfc, !PT ;  /* 0x00000010fbfb7812 */ /* 0x000fc400078efcff */
[----:B------:R-:W-:Y:S02]  /*7290*/  ISETP.GE.AND P4, PT, R252, UR50, PT ;  /* 0x00000032fc007c0c */ /* 0x000fe4000bf86270 */
[----:B------:R-:W-:Y:S02]  /*72a0*/  ISETP.GE.AND P6, PT, R251, UR50, PT ;  /* 0x00000032fb007c0c */ /* 0x000fe4000bfc6270 */
[----:B------:R-:W0:Y:S09]  /*72b0*/  S2R R251, SR_TID.X ;  /* 0x0000000000fb7919 */ /* 0x000e320000002100 */
[----:B------:R-:W2:Y:S04]  /*72c0*/  @!P4 LDG.E.U16 R235, desc[UR20][R104.64] ;  /* 0x0000001468ebc981 */ /* 0x000ea8000c1e1500 */
[----:B------:R-:W2:Y:S01]  /*72d0*/  @!P6 LDG.E.U16 R238, desc[UR20][R110.64] ;  /* 0x000000146eeee981 */ /* 0x000ea2000c1e1500 */
[----:B0-----:R-:W-:-:S04]  /*72e0*/  SHF.R.U32.HI R252, RZ, 0x7, R251 ;  /* 0x00000007fffc7819 */ /* 0x001fc800000116fb */
[----:B------:R-:W-:-:S04]  /*72f0*/  SGXT.U32 R252, R252, 0x1 ;  /* 0x00000001fcfc781a */ /* 0x000fc80000000000 */
[----:B------:R-:W-:-:S04]  /*7300*/  LOP3.LUT R252, R252, 0x12, RZ, 0xfc, !PT ;  /* 0x00000012fcfc7812 */ /* 0x000fc800078efcff */
[----:B------:R-:W-:Y:S02]  /*7310*/  ISETP.GE.AND P5, PT, R252, UR50, PT ;  /* 0x00000032fc007c0c */ /* 0x000fe4000bfa6270 */
[----:B------:R-:W-:-:S04]  /*7320*/  SHF.R.U32.HI R252, RZ, 0x7, R251 ;  /* 0x00000007fffc7819 */ /* 0x000fc800000116fb */
[----:B------:R-:W-:-:S04]  /*7330*/  SGXT.U32 R252, R252, 0x1 ;  /* 0x00000001fcfc781a */ /* 0x000fc80000000000 */
[----:B------:R-:W-:-:S03]  /*7340*/  LOP3.LUT R252, R252, 0x18, RZ, 0xfc, !PT ;  /* 0x00000018fcfc7812 */ /* 0x000fc600078efcff */
[----:B------:R-:W2:Y:S01]  /*7350*/  @!P5 LDG.E.U16 R227, desc[UR20][R112.64] ;  /* 0x0000001470e3d981 */ /* 0x000ea2000c1e1500 */
[----:B------:R-:W-:Y:S02]  /*7360*/  ISETP.GE.AND P3, PT, R252, UR50, PT ;  /* 0x00000032fc007c0c */ /* 0x000fe4000bf66270 */
[--C-:B------:R-:W-:Y:S02]  /*7370*/  SHF.R.U32.HI R252, RZ, 0x7, R251.reuse ;  /* 0x00000007fffc7819 */ /* 0x100fe400000116fb */
[----:B------:R-:W-:-:S04]  /*7380*/  SHF.R.U32.HI R251, RZ, 0x7, R251 ;  /* 0x00000007fffb7819 */ /* 0x000fc800000116fb */
[----:B------:R-:W-:-:S04]  /*7390*/  SGXT.U32 R251, R251, 0x1 ;  /* 0x00000001fbfb781a */ /* 0x000fc80000000000 */
[----:B------:R-:W-:-:S04]  /*73a0*/  LOP3.LUT R251, R251, 0x20, RZ, 0xfc, !PT ;  /* 0x00000020fbfb7812 */ /* 0x000fc800078efcff */
[----:B------:R-:W-:Y:S02]  /*73b0*/  ISETP.GE.AND P4, PT, R251, UR50, PT ;  /* 0x00000032fb007c0c */ /* 0x000fe4000bf86270 */
[----:B------:R-:W0:Y:S01]  /*73c0*/  S2R R251, SR_TID.X ;  /* 0x0000000000fb7919 */ /* 0x000e220000002100 */
[----:B------:R-:W-:-:S04]  /*73d0*/  SGXT.U32 R252, R252, 0x1 ;  /* 0x00000001fcfc781a */ /* 0x000fc80000000000 */
[----:B------:R-:W-:-:S04]  /*73e0*/  LOP3.LUT R252, R252, 0x1a, RZ, 0xfc, !PT ;  /* 0x0000001afcfc7812 */ /* 0x000fc800078efcff */
[----:B------:R-:W-:Y:S02]  /*73f0*/  ISETP.GE.AND P2, PT, R252, UR50, PT ;  /* 0x00000032fc007c0c */ /* 0x000fe4000bf46270 */
[----:B0-----:R-:W-:-:S04]  /*7400*/  SHF.R.U32.HI R252, RZ, 0x7, R251 ;  /* 0x00000007fffc7819 */ /* 0x001fc800000116fb */
[----:B------:R-:W-:-:S04]  /*7410*/  SGXT.U32 R252, R252, 0x1 ;  /* 0x00000001fcfc781a */ /* 0x000fc80000000000 */
[----:B------:R-:W-:-:S04]  /*7420*/  LOP3.LUT R252, R252, 0x22, RZ, 0xfc, !PT ;  /* 0x00000022fcfc7812 */ /* 0x000fc800078efcff */
[----:B------:R-:W-:Y:S02]  /*7430*/  ISETP.GE.AND P6, PT, R252, UR50, PT ;  /* 0x00000032fc007c0c */ /* 0x000fe4000bfc6270 */
[----:B------:R-:W-:-:S04]  /*7440*/  SHF.R.U32.HI R252, RZ, 0x7, R251 ;  /* 0x00000007fffc7819 */ /* 0x000fc800000116fb */
[----:B------:R-:W-:-:S04]  /*7450*/  SGXT.U32 R252, R252, 0x1 ;  /* 0x00000001fcfc781a */ /* 0x000fc80000000000 */
[----:B------:R-:W-:-:S04]  /*7460*/  LOP3.LUT R252, R252, 0x28, RZ, 0xfc, !PT ;  /* 0x00000028fcfc7812 */ /* 0x000fc800078efcff */
[----:B------:R-:W-:Y:S02]  /*7470*/  ISETP.GE.AND P5, PT, R252, UR50, PT ;  /* 0x00000032fc007c0c */ /* 0x000fe4000bfa6270 */
[----:B------:R-:W-:Y:S01]  /*7480*/  SHF.R.U32.HI R252, RZ, 0x7, R251 ;  /* 0x00000007fffc7819 */ /* 0x000fe200000116fb */
[----:B------:R-:W-:Y:S01]  /*7490*/  STL [R1+0x94], R30 ;  /* 0x0000941e01007387 */ /* 0x000fe20000100800 */
[----:B------:R-:W-:Y:S02]  /*74a0*/  PRMT R245, RZ, 0x7610, R245 ;  /* 0x00007610fff57816 */ /* 0x000fe400000000f5 */
[----:B------:R-:W-:Y:S01]  /*74b0*/  SGXT.U32 R252, R252, 0x1 ;  /* 0x00000001fcfc781a */ /* 0x000fe20000000000 */
[----:B------:R-:W-:Y:S04]  /*74c0*/  STL [R1+0x90], R31 ;  /* 0x0000901f01007387 */ /* 0x000fe80000100800 */
[----:B------:R-:W-:Y:S01]  /*74d0*/  STL [R1+0x9c], R32 ;  /* 0x00009c2001007387 */ /* 0x000fe20000100800 */
[----:B------:R-:W-:-:S03]  /*74e0*/  LOP3.LUT R252, R252, 0x30, RZ, 0xfc, !PT ;  /* 0x00000030fcfc7812 */ /* 0x000fc600078efcff */
[----:B------:R-:W-:Y:S04]  /*74f0*/  STL [R1+0x98], R33 ;  /* 0x0000982101007387 */ /* 0x000fe80000100800 */
[----:B------:R-:W-:Y:S01]  /*7500*/  STL [R1+0xa4], R102 ;  /* 0x0000a46601007387 */ /* 0x000fe20000100800 */
[----:B------:R-:W-:-:S03]  /*7510*/  PRMT R226, RZ, 0x7610, R226 ;  /* 0x00007610ffe27816 */ /* 0x000fc600000000e2 */
[----:B------:R-:W-:Y:S04]  /*7520*/  STL [R1+0xa0], R103 ;  /* 0x0000a06701007387 */ /* 0x000fe80000100800 */
[----:B------:R-:W-:Y:S04]  /*7530*/  STL [R1+0xac], R104 ;  /* 0x0000ac6801007387 */ /* 0x000fe80000100800 */
[----:B------:R-:W-:Y:S04]  /*7540*/  STL [R1+0xa8], R105 ;  /* 0x0000a86901007387 */ /* 0x000fe80000100800 */
[----:B------:R-:W2:Y:S01]  /*7550*/  @!P3 LDG.E.U16 R245, desc[UR20][R118.64] ;  /* 0x0000001476f5b981 */ /* 0x000ea2000c1e1500 */
[----:B------:R-:W-:-:S02]  /*7560*/  ISETP.GE.AND P3, PT, R252, UR50, PT ;  /* 0x00000032fc007c0c */ /* 0x000fc4000bf66270 */
[----:B------:R-:W-:Y:S01]  /*7570*/  SHF.R.U32.HI R252, RZ, 0x7, R251 ;  /* 0x00000007fffc7819 */ /* 0x000fe200000116fb */
[----:B------:R-:W-:Y:S04]  /*7580*/  STL [R1+0xb4], R110 ;  /* 0x0000b46e01007387 */ /* 0x000fe80000100800 */
[----:B------:R-:W-:Y:S01]  /*7590*/  STL [R1+0xb0], R111 ;  /* 0x0000b06f01007387 */ /* 0x000fe20000100800 */
[----:B------:R-:W-:-:S03]  /*75a0*/  SGXT.U32 R252, R252, 0x1 ;  /* 0x00000001fcfc781a */ /* 0x000fc60000000000 */
[----:B------:R-:W-:Y:S04]  /*75b0*/  STL [R1+0xbc], R112 ;  /* 0x0000bc7001007387 */ /* 0x000fe80000100800 */
[----:B------:R-:W-:Y:S04]  /*75c0*/  STL [R1+0xb8], R113 ;  /* 0x0000b87101007387 */ /* 0x000fe80000100800 */
[----:B------:R-:W-:Y:S04]  /*75d0*/  STL [R1+0xc4], R118 ;  /* 0x0000c47601007387 */ /* 0x000fe80000100800 */
[----:B------:R-:W-:Y:S01]  /*75e0*/  STL [R1+0xc0], R119 ;  /* 0x0000c07701007387 */ /* 0x000fe20000100800 */
[----:B------:R-:W-:-:S03]  /*75f0*/  LOP3.LUT R252, R252, 0x38, RZ, 0xfc, !PT ;  /* 0x00000038fcfc7812 */ /* 0x000fc600078efcff */
[----:B------:R0:W2:Y:S04]  /*7600*/  @!P2 LDG.E.U16 R226, desc[UR20][R120.64] ;  /* 0x0000001478e2a981 */ /* 0x0000a8000c1e1500 */
[----:B------:R0:W-:Y:S01]  /*7610*/  STL [R1+0xc8], R121 ;  /* 0x0000c87901007387 */ /* 0x0001e20000100800 */
[----:B------:R-:W-:Y:S02]  /*7620*/  ISETP.GE.AND P2, PT, R252, UR50, PT ;  /* 0x00000032fc007c0c */ /* 0x000fe4000bf46270 */
[----:B------:R-:W-:Y:S02]  /*7630*/  PRMT R225, RZ, 0x7610, R225 ;  /* 0x00007610ffe17816 */ /* 0x000fe400000000e1 */
[----:B0-----:R-:W-:-:S04]  /*7640*/  SHF.R.U32.HI R121, RZ, 0x7, R251 ;  /* 0x00000007ff797819 */ /* 0x001fc800000116fb */
[----:B------:R-:W2:Y:S01]  /*7650*/  @!P6 LDG.E.U16 R225, desc[UR20][R128.64] ;  /* 0x0000001480e1e981 */ /* 0x000ea2000c1e1500 */
[----:B------:R-:W-:Y:S02]  /*7660*/  SGXT.U32 R121, R121, 0x1 ;  /* 0x000000017979781a */ /* 0x000fe40000000000 */
[----:B------:R-:W-:Y:S02]  /*7670*/  SHF.R.U32.HI R252, RZ, 0x7, R251 ;  /* 0x00000007fffc7819 */ /* 0x000fe400000116fb */
[----:B------:R-:W-:Y:S02]  /*7680*/  LOP3.LUT R121, R121, 0x48, RZ, 0xfc, !PT ;  /* 0x0000004879797812 */ /* 0x000fe400078efcff */
[----:B------:R-:W-:Y:S02]  /*7690*/  SGXT.U32 R252, R252, 0x1 ;  /* 0x00000001fcfc781a */ /* 0x000fe40000000000 */
[----:B------:R-:W-:Y:S02]  /*76a0*/  PRMT R234, RZ, 0x7610, R234 ;  /* 0x00007610ffea7816 */ /* 0x000fe400000000ea */
[----:B------:R-:W-:-:S02]  /*76b0*/  ISETP.GE.AND P6, PT, R121, UR50, PT ;  /* 0x0000003279007c0c */ /* 0x000fc4000bfc6270 */
[----:B------:R-:W0:Y:S01]  /*76c0*/  S2R R121, SR_TID.X ;  /* 0x0000000000797919 */ /* 0x000e220000002100 */
[----:B------:R-:W-:Y:S01]  /*76d0*/  LOP3.LUT R252, R252, 0x40, RZ, 0xfc, !PT ;  /* 0x00000040fcfc7812 */ /* 0x000fe200078efcff */
[----:B------:R-:W2:Y:S03]  /*76e0*/  @!P4 LDG.E.U16 R234, desc[UR20][R126.64] ;  /* 0x000000147eeac981 */ /* 0x000ea6000c1e1500 */
[----:B------:R-:W-:Y:S02]  /*76f0*/  ISETP.GE.AND P4, PT, R252, UR50, PT ;  /* 0x00000032fc007c0c */ /* 0x000fe4000bf86270 */
[----:B------:R-:W-:Y:S02]  /*7700*/  SHF.R.U32.HI R252, RZ, 0x7, R251 ;  /* 0x00000007fffc7819 */ /* 0x000fe400000116fb */
[----:B------:R-:W-:Y:S02]  /*7710*/  PRMT R237, RZ, 0x7610, R237 ;  /* 0x00007610ffed7816 */ /* 0x000fe400000000ed */
[----:B------:R-:W-:-:S04]  /*7720*/  SGXT.U32 R252, R252, 0x1 ;  /* 0x00000001fcfc781a */ /* 0x000fc80000000000 */
        /* <DEDUP_REMOVED lines=9> */
[----:B0-----:R-:W-:Y:S02]  /*77c0*/  SHF.R.U32.HI R252, RZ, 0x7, R121 ;  /* 0x00000007fffc7819 */ /* 0x001fe40000011679 */
        /* <DEDUP_REMOVED lines=9> */
[----:B------:R-:W2:Y:S01]  /*7860*/  @!P5 LDG.E.U16 R231, desc[UR20][R174.64] ;  /* 0x00000014aee7d981 */ /* 0x000ea2000c1e1500 */
[----:B------:R-:W-:Y:S02]  /*7870*/  SHF.R.U32.HI R251, RZ, 0x7, R251 ;  /* 0x00000007fffb7819 */ /* 0x000fe400000116fb */
[----:B------:R-:W-:Y:S02]  /*7880*/  ISETP.GE.AND P5, PT, R252, UR50, PT ;  /* 0x00000032fc007c0c */ /* 0x000fe4000bfa6270 */
[----:B------:R-:W-:Y:S02]  /*7890*/  SHF.R.U32.HI R252, RZ, 0x7, R121 ;  /* 0x00000007fffc7819 */ /* 0x000fe40000011679 */
[----:B------:R-:W-:Y:S02]  /*78a0*/  SGXT.U32 R251, R251, 0x1 ;  /* 0x00000001fbfb781a */ /* 0x000fe40000000000 */
[----:B------:R-:W-:-:S02]  /*78b0*/  PRMT R240, RZ, 0x7610, R240 ;  /* 0x00007610fff07816 */ /* 0x000fc400000000f0 */
[----:B------:R-:W-:Y:S02]  /*78c0*/  SGXT.U32 R252, R252, 0x1 ;  /* 0x00000001fcfc781a */ /* 0x000fe40000000000 */
[----:B------:R-:W-:Y:S02]  /*78d0*/  PRMT R236, RZ, 0x7610, R236 ;  /* 0x00007610ffec7816 */ /* 0x000fe400000000ec */
[----:B------:R-:W-:Y:S01]  /*78e0*/  LOP3.LUT R251, R251, 0x60, RZ, 0xfc, !PT ;  /* 0x00000060fbfb7812 */ /* 0x000fe200078efcff */
[----:B------:R-:W2:Y:S01]  /*78f0*/  @!P2 LDG.E.U16 R240, desc[UR20][R150.64] ;  /* 0x0000001496f0a981 */ /* 0x000ea2000c1e1500 */
[----:B------:R-:W-:Y:S02]  /*7900*/  LOP3.LUT R252, R252, 0x2a, RZ, 0xfc, !PT ;  /* 0x0000002afcfc7812 */ /* 0x000fe400078efcff */
[----:B------:R-:W-:Y:S01]  /*7910*/  ISETP.GE.AND P2, PT, R251, UR50, PT ;  /* 0x00000032fb007c0c */ /* 0x000fe2000bf46270 */
[----:B------:R-:W2:Y:S01]  /*7920*/  @!P3 LDG.E.U16 R236, desc[UR20][R182.64] ;  /* 0x00000014b6ecb981 */ /* 0x000ea2000c1e1500 */
[----:B------:R-:W-:-:S02]  /*7930*/  ISETP.GE.AND P3, PT, R252, UR50, PT ;  /* 0x00000032fc007c0c */ /* 0x000fc4000bf66270 */
[----:B------:R-:W-:Y:S02]  /*7940*/  SHF.R.U32.HI R252, RZ, 0x7, R121 ;  /* 0x00000007fffc7819 */ /* 0x000fe40000011679 */
[----:B------:R-:W-:Y:S02]  /*7950*/  PRMT R230, RZ, 0x7610, R230 ;  /* 0x00007610ffe67816 */ /* 0x000fe400000000e6 */
[----:B------:R-:W-:-:S04]  /*7960*/  SGXT.U32 R252, R252, 0x1 ;  /* 0x00000001fcfc781a */ /* 0x000fc80000000000 */
[----:B------:R-:W-:Y:S01]  /*7970*/  LOP3.LUT R252, R252, 0x32, RZ, 0xfc, !PT ;  /* 0x00000032fcfc7812 */ /* 0x000fe200078efcff */
[----:B------:R-:W2:Y:S01]  /*7980*/  @!P2 LDG.E.U16 R230, desc[UR20][R190.64] ;  /* 0x00000014bee6a981 */ /* 0x000ea2000c1e1500 */
[--C-:B------:R-:W-:Y:S02]  /*7990*/  SHF.R.U32.HI R251, RZ, 0x7, R121.reuse ;  /* 0x00000007fffb7819 */ /* 0x100fe40000011679 */
[----:B------:R-:W-:Y:S02]  /*79a0*/  ISETP.GE.AND P2, PT, R252, UR50, PT ;  /* 0x00000032fc007c0c */ /* 0x000fe4000bf46270 */
[--C-:B------:R-:W-:Y:S02]  /*79b0*/  SHF.R.U32.HI R252, RZ, 0x7, R121.reuse ;  /* 0x00000007fffc7819 */ /* 0x100fe40000011679 */
[----:B------:R-:W-:Y:S02]  /*79c0*/  SHF.R.U32.HI R121, RZ, 0x7, R121 ;  /* 0x00000007ff797819 */ /* 0x000fe40000011679 */
[----:B------:R-:W-:-:S02]  /*79d0*/  PRMT R229, RZ, 0x7610, R229 ;  /* 0x00007610ffe57816 */ /* 0x000fc400000000e5 */
[----:B------:R-:W-:-:S04]  /*79e0*/  SGXT.U32 R121, R121, 0x1 ;  /* 0x000000017979781a */ /* 0x000fc80000000000 */
[----:B------:R-:W-:Y:S01]  /*79f0*/  LOP3.LUT R121, R121, 0x42, RZ, 0xfc, !PT ;  /* 0x0000004279797812 */ /* 0x000fe200078efcff */
[----:B------:R-:W2:Y:S03]  /*7a00*/  @!P6 LDG.E.U16 R229, desc[UR20][R206.64] ;  /* 0x00000014cee5e981 */ /* 0x000ea6000c1e1500 */
[----:B------:R-:W-:Y:S02]  /*7a10*/  ISETP.GE.AND P6, PT, R121, UR50, PT ;  /* 0x0000003279007c0c */ /* 0x000fe4000bfc6270 */
[----:B------:R-:W0:Y:S01]  /*7a20*/  S2R R121, SR_TID.X ;  /* 0x0000000000797919 */ /* 0x000e220000002100 */
[----:B------:R-:W-:Y:S02]  /*7a30*/  SGXT.U32 R251, R251, 0x1 ;  /* 0x00000001fbfb781a */ /* 0x000fe40000000000 */
[----:B------:R-:W-:Y:S02]  /*7a40*/  PRMT R232, RZ, 0x7610, R232 ;  /* 0x00007610ffe87816 */ /* 0x000fe400000000e8 */
[----:B------:R-:W-:-:S04]  /*7a50*/  LOP3.LUT R251, R251, 0x68, RZ, 0xfc, !PT ;  /* 0x00000068fbfb7812 */ /* 0x000fc800078efcff */
[----:B------:R-:W2:Y:S01]  /*7a60*/  @!P4 LDG.E.U16 R232, desc[UR20][R158.64] ;  /* 0x000000149ee8c981 */ /* 0x000ea2000c1e1500 */
[----:B------:R-:W-:Y:S02]  /*7a70*/  ISETP.GE.AND P4, PT, R251, UR50, PT ;  /* 0x00000032fb007c0c */ /* 0x000fe4000bf86270 */
[----:B------:R-:W-:Y:S02]  /*7a80*/  SGXT.U32 R252, R252, 0x1 ;  /* 0x00000001fcfc781a */ /* 0x000fe40000000000 */
[----:B------:R-:W-:Y:S01]  /*7a90*/  PRMT R239, RZ, 0x7610, R239 ;  /* 0x00007610ffef7816 */ /* 0x000fe200000000ef */
[----:B------:R-:W-:Y:S01]  /*7aa0*/  IMAD.WIDE R152, R4, 0x2, R152 ;  /* 0x0000000204987825 */ /* 0x000fe200078e0298 */
[----:B------:R-:W-:Y:S01]  /*7ab0*/  LOP3.LUT R252, R252, 0x3a, RZ, 0xfc, !PT ;  /* 0x0000003afcfc7812 */ /* 0x000fe200078efcff */
[----:B------:R-:W2:Y:S06]  /*7ac0*/  LDL.LU R251, [R1+0xd0] ;  /* 0x0000d00001fb7983 */ /* 0x000eac0000300800 */
[----:B------:R-:W2:Y:S01]  /*7ad0*/  @!P4 LDG.E.U16 R239, desc[UR20][R198.64] ;  /* 0x00000014c6efc981 */ /* 0x000ea2000c1e1500 */
[----:B------:R-:W-:-:S02]  /*7ae0*/  ISETP.GE.AND P4, PT, R252, UR50, PT ;  /* 0x00000032fc007c0c */ /* 0x000fc4000bf86270 */
[----:B------:R-:W-:Y:S02]  /*7af0*/  PRMT R242, RZ, 0x7610, R242 ;  /* 0x00007610fff27816 */ /* 0x000fe400000000f2 */
[----:B0-----:R-:W-:-:S04]  /*7b00*/  SHF.R.U32.HI R252, RZ, 0x7, R121 ;  /* 0x00000007fffc7819 */ /* 0x001fc80000011679 */
[----:B------:R-:W-:-:S05]  /*7b10*/  SGXT.U32 R252, R252, 0x1 ;  /* 0x00000001fcfc781a */ /* 0x000fca0000000000 */
[----:B------:R-:W2:Y:S01]  /*7b20*/  @!P4 LDG.E.U16 R242, desc[UR20][R152.64] ;  /* 0x0000001498f2c981 */ /* 0x000ea2000c1e1500 */
[----:B------:R-:W-:-:S04]  /*7b30*/  LOP3.LUT R252, R252, 0x4, RZ, 0xfc, !PT ;  /* 0x00000004fcfc7812 */ /* 0x000fc800078efcff */
[----:B------:R-:W-:Y:S02]  /*7b40*/  ISETP.GE.AND P4, PT, R252, UR50, PT ;  /* 0x00000032fc007c0c */ /* 0x000fe4000bf86270 */
[----:B------:R-:W-:Y:S02]  /*7b50*/  SHF.R.U32.HI R252, RZ, 0x7, R121 ;  /* 0x00000007fffc7819 */ /* 0x000fe40000011679 */
[----:B------:R-:W-:Y:S02]  /*7b60*/  PRMT R222, RZ, 0x7610, R222 ;  /* 0x00007610ffde7816 */ /* 0x000fe400000000de */
[----:B------:R-:W-:-:S04]  /*7b70*/  SGXT.U32 R252, R252, 0x1 ;  /* 0x00000001fcfc781a */ /* 0x000fc80000000000 */
[----:B------:R-:W-:Y:S01]  /*7b80*/  LOP3.LUT R252, R252, 0x6, RZ, 0xfc, !PT ;  /* 0x00000006fcfc7812 */ /* 0x000fe200078efcff */
[----:B------:R-:W2:Y:S03]  /*7b90*/  @!P5 LDG.E.U16 R222, desc[UR20][R214.64] ;  /* 0x00000014d6ded981 */ /* 0x000ea6000c1e1500 */
[----:B------:R-:W-:Y:S02]  /*7ba0*/  ISETP.GE.AND P5, PT, R252, UR50, PT ;  /* 0x00000032fc007c0c */ /* 0x000fe4000bfa6270 */
[----:B------:R-:W-:Y:S01]  /*7bb0*/  SHF.R.U32.HI R252, RZ, 0x7, R121 ;  /* 0x00000007fffc7819 */ /* 0x000fe20000011679 */
[----:B------:R-:W-:Y:S01]  /*7bc0*/  IMAD.WIDE R136, R4, 0x2, R136 ;  /* 0x0000000204887825 */ /* 0x000fe200078e0288 */
        /* <DEDUP_REMOVED lines=152> */
[----:B------:R-:W0:Y:S01]  /*8550*/  S2R R252, SR_TID.X ;  /* 0x0000000000fc7919 */ /* 0x000e220000002100 */
[----:B------:R-:W-:Y:S01]  /*8560*/  SHF.R.U32.HI R121, RZ, 0x7, R121 ;  /* 0x00000007ff797819 */ /* 0x000fe20000011679 */
[----:B------:R-:W-:Y:S01]  /*8570*/  IMAD.WIDE R172, R4, 0x2, R172 ;  /* 0x0000000204ac7825 */ /* 0x000fe200078e02ac */
[----:B------:R-:W-:Y:S02]  /*8580*/  PRMT R10, RZ, 0x7610, R10 ;  /* 0x00007610ff0a7816 */ /* 0x000fe4000000000a */
[----:B------:R-:W-:-:S04]  /*8590*/  SGXT.U32 R121, R121, 0x1 ;  /* 0x000000017979781a */ /* 0x000fc80000000000 */
[----:B------:R-:W-:Y:S01]  /*85a0*/  LOP3.LUT R121, R121, 0x5a, RZ, 0xfc, !PT ;  /* 0x0000005a79797812 */ /* 0x000fe200078efcff */
[----:B------:R-:W2:Y:S03]  /*85b0*/  @!P4 LDG.E.U16 R10, desc[UR20][R172.64] ;  /* 0x00000014ac0ac981 */ /* 0x000ea6000c1e1500 */
[----:B------:R-:W-:Y:S01]  /*85c0*/  ISETP.GE.AND P4, PT, R121, UR50, PT ;  /* 0x0000003279007c0c */ /* 0x000fe2000bf86270 */
[----:B------:R-:W-:Y:S01]  /*85d0*/  IMAD.WIDE R176, R4, 0x2, R176 ;  /* 0x0000000204b07825 */ /* 0x000fe200078e02b0 */
[----:B------:R-:W-:-:S06]  /*85e0*/  PRMT R11, RZ, 0x7610, R11 ;  /* 0x00007610ff0b7816 */ /* 0x000fcc000000000b */
[----:B------:R-:W2:Y:S01]  /*85f0*/  @!P5 LDG.E.U16 R11, desc[UR20][R176.64] ;  /* 0x00000014b00bd981 */ /* 0x000ea2000c1e1500 */
[--C-:B0-----:R-:W-:Y:S02]  /*8600*/  SHF.R.U32.HI R121, RZ, 0x7, R252.reuse ;  /* 0x00000007ff797819 */ /* 0x101fe400000116fc */
[----:B------:R-:W-:-:S04]  /*8610*/  SHF.R.U32.HI R252, RZ, 0x7, R252 ;  /* 0x00000007fffc7819 */ /* 0x000fc800000116fc */
[----:B------:R-:W-:-:S04]  /*8620*/  SGXT.U32 R252, R252, 0x1 ;  /* 0x00000001fcfc781a */ /* 0x000fc80000000000 */
[----:B------:R-:W-:-:S04]  /*8630*/  LOP3.LUT R252, R252, 0x5c, RZ, 0xfc, !PT ;  /* 0x0000005cfcfc7812 */ /* 0x000fc800078efcff */
[----:B------:R-:W-:Y:S02]  /*8640*/  ISETP.GE.AND P5, PT, R252, UR50, PT ;  /* 0x00000032fc007c0c */ /* 0x000fe4000bfa6270 */
[----:B------:R-:W0:Y:S01]  /*8650*/  S2R R252, SR_TID.X ;  /* 0x0000000000fc7919 */ /* 0x000e220000002100 */
[----:B------:R-:W-:Y:S01]  /*8660*/  SGXT.U32 R121, R121, 0x1 ;  /* 0x000000017979781a */ /* 0x000fe20000000000 */
[----:B------:R-:W-:Y:S01]  /*8670*/  IMAD.WIDE R178, R4, 0x2, R178 ;  /* 0x0000000204b27825 */ /* 0x000fe200078e02b2 */
[----:B------:R-:W-:Y:S02]  /*8680*/  PRMT R12, RZ, 0x7610, R12 ;  /* 0x00007610ff0c7816 */ /* 0x000fe4000000000c */
[----:B------:R-:W-:-:S04]  /*8690*/  LOP3.LUT R121, R121, 0x5e, RZ, 0xfc, !PT ;  /* 0x0000005e79797812 */ /* 0x000fc800078efcff */
[----:B------:R-:W2:Y:S01]  /*86a0*/  @!P3 LDG.E.U16 R12, desc[UR20][R178.64] ;  /* 0x00000014b20cb981 */ /* 0x000ea2000c1e1500 */
        /* <DEDUP_REMOVED lines=14> */
[----:B------:R-:W3:Y:S01]  /*8790*/  @!P4 LDG.E.U16 R14, desc[UR20][R184.64] ;  /* 0x00000014b80ec981 */ /* 0x000ee2000c1e1500 */
[----:B------:R-:W-:Y:S01]  /*87a0*/  ISETP.GE.AND P4, PT, R121, UR50, PT ;  /* 0x0000003279007c0c */ /* 0x000fe2000bf86270 */
[----:B------:R-:W-:Y:S01]  /*87b0*/  IMAD.WIDE R186, R4, 0x2, R186 ;  /* 0x0000000204ba7825 */ /* 0x000fe200078e02ba */
[----:B------:R-:W-:-:S06]  /*87c0*/  PRMT R15, RZ, 0x7610, R15 ;  /* 0x00007610ff0f7816 */ /* 0x000fcc000000000f */
[----:B------:R-:W3:Y:S01]  /*87d0*/  @!P5 LDG.E.U16 R15, desc[UR20][R186.64] ;  /* 0x00000014ba0fd981 */ /* 0x000ee2000c1e1500 */
        /* <DEDUP_REMOVED lines=30> */
[----:B0-----:R-:W-:-:S04]  /*89c0*/  SHF.R.U32.HI R121, RZ, 0x7, R252 ;  /* 0x00000007ff797819 */ /* 0x001fc800000116fc */
[----:B------:R-:W-:-:S04]  /*89d0*/  SGXT.U32 R121, R121, 0x1 ;  /* 0x000000017979781a */ /* 0x000fc80000000000 */
[----:B------:R-:W-:-:S04]  /*89e0*/  LOP3.LUT R121, R121, 0x72, RZ, 0xfc, !PT ;  /* 0x0000007279797812 */ /* 0x000fc800078efcff */
[----:B------:R-:W-:Y:S02]  /*89f0*/  ISETP.GE.AND P5, PT, R121, UR50, PT ;  /* 0x0000003279007c0c */ /* 0x000fe4000bfa6270 */
[----:B------:R-:W0:Y:S01]  /*8a00*/  S2R R121, SR_TID.X ;  /* 0x0000000000797919 */ /* 0x000e220000002100 */
[----:B------:R-:W-:Y:S01]  /*8a10*/  SHF.R.U32.HI R252, RZ, 0x7, R252 ;  /* 0x00000007fffc7819 */ /* 0x000fe200000116fc */
[----:B------:R-:W-:Y:S01]  /*8a20*/  IMAD.WIDE R200, R4, 0x2, R200 ;  /* 0x0000000204c87825 */ /* 0x000fe200078e02c8 */
[----:B------:R-:W-:Y:S02]  /*8a30*/  PRMT R20, RZ, 0x7610, R20 ;  /* 0x00007610ff147816 */ /* 0x000fe40000000014 */
[----:B------:R-:W-:-:S04]  /*8a40*/  SGXT.U32 R252, R252, 0x1 ;  /* 0x00000001fcfc781a */ /* 0x000fc80000000000 */
[----:B------:R-:W-:Y:S01]  /*8a50*/  LOP3.LUT R252, R252, 0x74, RZ, 0xfc, !PT ;  /* 0x00000074fcfc7812 */ /* 0x000fe200078efcff */
[----:B------:R-:W3:Y:S03]  /*8a60*/  @!P3 LDG.E.U16 R20, desc[UR20][R200.64] ;  /* 0x00000014c814b981 */ /* 0x000ee6000c1e1500 */
        /* <DEDUP_REMOVED lines=10> */
[C---:B------:R-:W-:Y:S01]  /*8b10*/  IMAD.WIDE R204, R4.reuse, 0x2, R204 ;  /* 0x0000000204cc7825 */ /* 0x040fe200078e02cc */
[----:B------:R-:W-:Y:S02]  /*8b20*/  PRMT R22, RZ, 0x7610, R22 ;  /* 0x00007610ff167816 */ /* 0x000fe40000000016 */
[----:B------:R-:W-:Y:S02]  /*8b30*/  SGXT.U32 R121, R121, 0x1 ;  /* 0x000000017979781a */ /* 0x000fe40000000000 */
[----:B------:R-:W-:Y:S02]  /*8b40*/  PRMT R223, RZ, 0x7610, R223 ;  /* 0x00007610ffdf7816 */ /* 0x000fe400000000df */
[----:B------:R-:W-:Y:S01]  /*8b50*/  LOP3.LUT R121, R121, 0x7a, RZ, 0xfc, !PT ;  /* 0x0000007a79797812 */ /* 0x000fe200078efcff */
[----:B------:R-:W3:Y:S03]  /*8b60*/  @!P4 LDG.E.U16 R22, desc[UR20][R204.64] ;  /* 0x00000014cc16c981 */ /* 0x000ee6000c1e1500 */
[----:B------:R-:W-:Y:S01]  /*8b70*/  ISETP.GE.AND P4, PT, R121, UR50, PT ;  /* 0x0000003279007c0c */ /* 0x000fe2000bf86270 */
[----:B------:R-:W3:Y:S01]  /*8b80*/  @!P6 LDG.E.U16 R223, desc[UR20][R160.64] ;  /* 0x00000014a0dfe981 */ /* 0x000ee2000c1e1500 */
[----:B------:R-:W-:Y:S01]  /*8b90*/  PRMT R23, RZ, 0x7610, R23 ;  /* 0x00007610ff177816 */ /* 0x000fe20000000017 */
[----:B------:R-:W-:Y:S01]  /*8ba0*/  IMAD.WIDE R208, R4, 0x2, R208 ;  /* 0x0000000204d07825 */ /* 0x000fe200078e02d0 */
[----:B------:R-:W-:-:S03]  /*8bb0*/  PRMT R26, RZ, 0x7610, R26 ;  /* 0x00007610ff1a7816 */ /* 0x000fc6000000001a */
[----:B------:R-:W-:Y:S01]  /*8bc0*/  IMAD.WIDE R216, R4, 0x2, R216 ;  /* 0x0000000204d87825 */ /* 0x000fe200078e02d8 */
[----:B------:R-:W3:Y:S05]  /*8bd0*/  @!P5 LDG.E.U16 R23, desc[UR20][R208.64] ;  /* 0x00000014d017d981 */ /* 0x000eea000c1e1500 */
[----:B------:R-:W3:Y:S01]  /*8be0*/  @!P4 LDG.E.U16 R26, desc[UR20][R216.64] ;  /* 0x00000014d81ac981 */ /* 0x000ee2000c1e1500 */
[--C-:B0-----:R-:W-:Y:S02]  /*8bf0*/  SHF.R.U32.HI R121, RZ, 0x7, R252.reuse ;  /* 0x00000007ff797819 */ /* 0x101fe400000116fc */
[----:B------:R-:W-:-:S04]  /*8c00*/  SHF.R.U32.HI R252, RZ, 0x7, R252 ;  /* 0x00000007fffc7819 */ /* 0x000fc800000116fc */
[----:B------:R-:W-:-:S04]  /*8c10*/  SGXT.U32 R252, R252, 0x1 ;  /* 0x00000001fcfc781a */ /* 0x000fc80000000000 */
[----:B------:R-:W-:-:S04]  /*8c20*/  LOP3.LUT R252, R252, 0x7c, RZ, 0xfc, !PT ;  /* 0x0000007cfcfc7812 */ /* 0x000fc800078efcff */
[----:B------:R-:W-:Y:S02]  /*8c30*/  ISETP.GE.AND P5, PT, R252, UR50, PT ;  /* 0x00000032fc007c0c */ /* 0x000fe4000bfa6270 */
[----:B------:R-:W0:Y:S01]  /*8c40*/  S2R R252, SR_TID.X ;  /* 0x0000000000fc7919 */ /* 0x000e220000002100 */
[----:B------:R-:W-:Y:S01]  /*8c50*/  PRMT R24, RZ, 0x7610, R24 ;  /* 0x00007610ff187816 */ /* 0x000fe20000000018 */
[----:B------:R-:W-:Y:S01]  /*8c60*/  IMAD.WIDE R210, R4, 0x2, R210 ;  /* 0x0000000204d27825 */ /* 0x000fe200078e02d2 */
[----:B------:R-:W-:-:S03]  /*8c70*/  PRMT R27, RZ, 0x7610, R27 ;  /* 0x00007610ff1b7816 */ /* 0x000fc6000000001b */
[C---:B------:R-:W-:Y:S01]  /*8c80*/  IMAD.WIDE R218, R4.reuse, 0x2, R218 ;  /* 0x0000000204da7825 */ /* 0x040fe200078e02da */
[----:B------:R-:W3:Y:S04]  /*8c90*/  @!P3 LDG.E.U16 R24, desc[UR20][R210.64] ;  /* 0x00000014d218b981 */ /* 0x000ee8000c1e1500 */
[----:B------:R-:W3:Y:S01]  /*8ca0*/  @!P5 LDG.E.U16 R27, desc[UR20][R218.64] ;  /* 0x00000014da1bd981 */ /* 0x000ee2000c1e1500 */
[----:B------:R-:W-:Y:S01]  /*8cb0*/  PRMT R25, RZ, 0x7610, R25 ;  /* 0x00007610ff197816 */ /* 0x000fe20000000019 */
[----:B------:R-:W-:-:S05]  /*8cc0*/  IMAD.WIDE R212, R4, 0x2, R212 ;  /* 0x0000000204d47825 */ /* 0x000fca00078e02d4 */
[----:B------:R-:W3:Y:S01]  /*8cd0*/  @!P2 LDG.E.U16 R25, desc[UR20][R212.64] ;  /* 0x00000014d419a981 */ /* 0x000ee2000c1e1500 */
[----:B0-----:R-:W-:-:S04]  /*8ce0*/  LOP3.LUT R252, R252, 0x7f, RZ, 0xc0, !PT ;  /* 0x0000007ffcfc7812 */ /* 0x001fc800078ec0ff */
[----:B------:R-:W-:Y:S02]  /*8cf0*/  ISETP.GE.AND P2, PT, R252, UR50, PT ;  /* 0x00000032fc007c0c */ /* 0x000fe4000bf46270 */
[----:B------:R-:W3:Y:S01]  /*8d00*/  LDL.LU R252, [R1+0xcc] ;  /* 0x0000cc0001fc7983 */ /* 0x000ee20000300800 */
[----:B------:R-:W-:-:S04]  /*8d10*/  SGXT.U32 R121, R121, 0x1 ;  /* 0x000000017979781a */ /* 0x000fc80000000000 */
[----:B------:R-:W-:-:S04]  /*8d20*/  LOP3.LUT R121, R121, 0x7e, RZ, 0xfc, !PT ;  /* 0x0000007e79797812 */ /* 0x000fc800078efcff */
[----:B------:R-:W-:Y:S01]  /*8d30*/  ISETP.GE.AND P3, PT, R121, UR50, PT ;  /* 0x0000003279007c0c */ /* 0x000fe2000bf66270 */
[----:B------:R-:W-:Y:S01]  /*8d40*/  IMAD.WIDE R220, R4, 0x2, R220 ;  /* 0x0000000204dc7825 */ /* 0x000fe200078e02dc */
[----:B------:R-:W-:-:S11]  /*8d50*/  PRMT R28, RZ, 0x7610, R28 ;  /* 0x00007610ff1c7816 */ /* 0x000fd6000000001c */
[----:B------:R-:W3:Y:S01]  /*8d60*/  @!P3 LDG.E.U16 R28, desc[UR20][R220.64] ;  /* 0x00000014dc1cb981 */ /* 0x000ee2000c1e1500 */
[----:B------:R-:W-:Y:S01]  /*8d70*/  BAR.SYNC.DEFER_BLOCKING 0x0 ;  /* 0x0000000000007b1d */ /* 0x000fe20000010000 */
[----:B------:R-:W-:-:S05]  /*8d80*/  LOP3.LUT R121, R0, 0x20, RZ, 0x3c, !PT ;  /* 0x0000002000797812 */ /* 0x000fca00078e3cff */
[----:B--2---:R-:W-:Y:S04]  /*8d90*/  STS.U16 [R0+UR10+0x8000], R244 ;  /* 0x008000f400007988 */ /* 0x004fe8000800040a */
[----:B----4-:R-:W-:Y:S04]  /*8da0*/  STS.U16 [R0+UR10+0x8400], R241 ;  /* 0x008400f100007988 */ /* 0x010fe8000800040a */
        /* <DEDUP_REMOVED lines=13> */
[----:B------:R1:W-:Y:S04]  /*8e80*/  STS.U16 [R0+UR10+0xbc00], R222 ;  /* 0x00bc00de00007988 */ /* 0x0003e8000800040a */
[----:B---3--:R-:W-:Y:S04]  /*8e90*/  STS.U16 [R121+UR10+0x8100], R228 ;  /* 0x008100e479007988 */ /* 0x008fe8000800040a */
[----:B------:R-:W-:Y:S04]  /*8ea0*/  STS.U16 [R121+UR10+0x8500], R235 ;  /* 0x008500eb79007988 */ /* 0x000fe8000800040a */
[----:B------:R-:W-:Y:S04]  /*8eb0*/  STS.U16 [R121+UR10+0x8900], R227 ;  /* 0x008900e379007988 */ /* 0x000fe8000800040a */
[----:B------:R-:W-:Y:S04]  /*8ec0*/  STS.U16 [R121+UR10+0x8d00], R226 ;  /* 0x008d00e279007988 */ /* 0x000fe8000800040a */
[----:B------:R2:W-:Y:S04]  /*8ed0*/  STS.U16 [R121+UR10+0x9100], R225 ;  /* 0x009100e179007988 */ /* 0x0005e8000800040a */
[----:B------:R-:W-:Y:S04]  /*8ee0*/  STS.U16 [R121+UR10+0x9500], R243 ;  /* 0x009500f379007988 */ /* 0x000fe8000800040a */
[----:B------:R3:W-:Y:S04]  /*8ef0*/  STS.U16 [R121+UR10+0x9900], R224 ;  /* 0x009900e079007988 */ /* 0x0007e8000800040a */
[----:B------:R4:W-:Y:S01]  /*8f00*/  STS.U16 [R121+UR10+0x9d00], R242 ;  /* 0x009d00f279007988 */ /* 0x0009e2000800040a */
[----:B0-----:R-:W-:Y:S01]  /*8f10*/  PRMT R29, RZ, 0x7610, R29 ;  /* 0x00007610ff1d7816 */ /* 0x001fe2000000001d */
[----:B------:R-:W-:Y:S01]  /*8f20*/  IMAD.WIDE R94, R3, 0x2, R94 ;  /* 0x00000002035e7825 */ /* 0x000fe200078e025e */
[----:B-1----:R-:W-:-:S02]  /*8f30*/  PRMT R222, RZ, 0x7610, R222 ;  /* 0x00007610ffde7816 */ /* 0x002fc400000000de */
[----:B--2---:R-:W-:Y:S01]  /*8f40*/  PRMT R225, RZ, 0x7610, R225 ;  /* 0x00007610ffe17816 */ /* 0x004fe200000000e1 */
[C---:B------:R-:W-:Y:S01]  /*8f50*/  IMAD.WIDE R86, R3.reuse, 0x2, R86 ;  /* 0x0000000203567825 */ /* 0x040fe200078e0256 */
[----:B---3--:R-:W-:Y:S02]  /*8f60*/  PRMT R224, RZ, 0x7610, R224 ;  /* 0x00007610ffe07816 */ /* 0x008fe400000000e0 */
[----:B------:R-:W-:Y:S01]  /*8f70*/  PRMT R226, RZ, 0x7610, R226 ;  /* 0x00007610ffe27816 */ /* 0x000fe200000000e2 */
[C---:B------:R-:W-:Y:S01]  /*8f80*/  IMAD.WIDE R78, R3.reuse, 0x2, R78 ;  /* 0x00000002034e7825 */ /* 0x040fe200078e024e */
[----:B------:R-:W-:Y:S02]  /*8f90*/  PRMT R227, RZ, 0x7610, R227 ;  /* 0x00007610ffe37816 */ /* 0x000fe400000000e3 */
[----:B------:R-:W-:Y:S01]  /*8fa0*/  PRMT R228, RZ, 0x7610, R228 ;  /* 0x00007610ffe47816 */ /* 0x000fe200000000e4 */
[C---:B------:R-:W-:Y:S01]  /*8fb0*/  IMAD.WIDE R70, R3.reuse, 0x2, R70 ;  /* 0x0000000203467825 */ /* 0x040fe200078e0246 */
[----:B------:R-:W-:Y:S01]  /*8fc0*/  PRMT R229, RZ, 0x7610, R229 ;  /* 0x00007610ffe57816 */ /* 0x000fe200000000e5 */
[----:B------:R-:W2:Y:S01]  /*8fd0*/  @!P2 LDG.E.U16 R226, desc[UR20][R78.64] ;  /* 0x000000144ee2a981 */ /* 0x000ea2000c1e1500 */
[----:B------:R-:W-:Y:S01]  /*8fe0*/  PRMT R230, RZ, 0x7610, R230 ;  /* 0x00007610ffe67816 */ /* 0x000fe200000000e6 */
[C---:B------:R-:W-:Y:S01]  /*8ff0*/  IMAD.WIDE R62, R3.reuse, 0x2, R62 ;  /* 0x00000002033e7825 */ /* 0x040fe200078e023e */
[----:B------:R-:W-:Y:S01]  /*9000*/  PRMT R231, RZ, 0x7610, R231 ;  /* 0x00007610ffe77816 */ /* 0x000fe200000000e7 */
[----:B------:R-:W3:Y:S02]  /*9010*/  @!P2 LDG.E.U16 R225, desc[UR20][R70.64] ;  /* 0x0000001446e1a981 */ /* 0x000ee4000c1e1500 */
[C---:B------:R-:W-:Y:S01]  /*9020*/  IMAD.WIDE R54, R3.reuse, 0x2, R54 ;  /* 0x0000000203367825 */ /* 0x040fe200078e0236 */
[----:B------:R-:W-:Y:S01]  /*9030*/  PRMT R232, RZ, 0x7610, R232 ;  /* 0x00007610ffe87816 */ /* 0x000fe200000000e8 */
[----:B------:R-:W2:Y:S02]  /*9040*/  @!P2 LDG.E.U16 R224, desc[UR20][R62.64] ;  /* 0x000000143ee0a981 */ /* 0x000ea4000c1e1500 */
[----:B------:R-:W-:-:S04]  /*9050*/  IMAD.WIDE R46, R3, 0x2, R46 ;  /* 0x00000002032e7825 */ /* 0x000fc800078e022e */
[C---:B------:R-:W-:Y:S01]  /*9060*/  IMAD.WIDE R38, R3.reuse, 0x2, R38 ;  /* 0x0000000203267825 */ /* 0x040fe200078e0226 */
[----:B------:R-:W-:Y:S01]  /*9070*/  PRMT R233, RZ, 0x7610, R233 ;  /* 0x00007610ffe97816 */ /* 0x000fe200000000e9 */
[----:B------:R-:W2:Y:S02]  /*9080*/  @!P2 LDG.E.U16 R222, desc[UR20][R46.64] ;  /* 0x000000142edea981 */ /* 0x000ea4000c1e1500 */
[C---:B------:R-:W-:Y:S01]  /*9090*/  IMAD.WIDE R40, R3.reuse, 0x2, R40 ;  /* 0x0000000203287825 */ /* 0x040fe200078e0228 */
[----:B------:R-:W-:Y:S01]  /*90a0*/  PRMT R234, RZ, 0x7610, R234 ;  /* 0x00007610ffea7816 */ /* 0x000fe200000000ea */
[----:B------:R-:W2:Y:S02]  /*90b0*/  @!P2 LDG.E.U16 R29, desc[UR20][R38.64] ;  /* 0x00000014261da981 */ /* 0x000ea4000c1e1500 */
[C---:B------:R-:W-:Y:S01]  /*90c0*/  IMAD.WIDE R48, R3.reuse, 0x2, R48 ;  /* 0x0000000203307825 */ /* 0x040fe200078e0230 */
[----:B------:R-:W-:Y:S01]  /*90d0*/  PRMT R235, RZ, 0x7610, R235 ;  /* 0x00007610ffeb7816 */ /* 0x000fe200000000eb */
[----:B------:R-:W2:Y:S02]  /*90e0*/  @!P2 LDG.E.U16 R227, desc[UR20][R86.64] ;  /* 0x0000001456e3a981 */ /* 0x000ea4000c1e1500 */
[----:B------:R-:W-:-:S02]  /*90f0*/  IMAD.WIDE R56, R3, 0x2, R56 ;  /* 0x0000000203387825 */ /* 0x000fc400078e0238 */
[----:B------:R-:W2:Y:S02]  /*9100*/  @!P2 LDG.E.U16 R228, desc[UR20][R94.64] ;  /* 0x000000145ee4a981 */ /* 0x000ea4000c1e1500 */
        /* <DEDUP_REMOVED lines=19> */
[----:B----4-:R-:W-:Y:S01]  /*9240*/  PRMT R242, RZ, 0x7610, R242 ;  /* 0x00007610fff27816 */ /* 0x010fe200000000f2 */
[----:B------:R-:W4:Y:S02]  /*9250*/  @!P2 LDG.E.U16 R235, desc[UR20][R88.64] ;  /* 0x0000001458eba981 */ /* 0x000f24000c1e1500 */
        /* <DEDUP_REMOVED lines=8> */
[----:B------:R-:W2:Y:S04]  /*92e0*/  @!P2 LDG.E.U16 R238, desc[UR20][R50.64] ;  /* 0x0000001432eea981 */ /* 0x000ea8000c1e1500 */
[----:B------:R0:W-:Y:S04]  /*92f0*/  STS.U16 [R121+UR10+0xa100], R223 ;  /* 0x00a100df79007988 */ /* 0x0001e8000800040a */
[----:B------:R1:W-:Y:S01]  /*9300*/  STS.U16 [R121+UR10+0xa500], R8 ;  /* 0x00a5000879007988 */ /* 0x0003e2000800040a */
[----:B------:R-:W-:Y:S01]  /*9310*/  IMAD.WIDE R82, R3, 0x2, R82 ;  /* 0x0000000203527825 */ /* 0x000fe200078e0252 */
[----:B------:R-:W-:-:S02]  /*9320*/  PRMT R246, RZ, 0x7610, R246 ;  /* 0x00007610fff67816 */ /* 0x000fc400000000f6 */
[----:B------:R-:W2:Y:S01]  /*9330*/  @!P2 LDG.E.U16 R239, desc[UR20][R58.64] ;  /* 0x000000143aefa981 */ /* 0x000ea2000c1e1500 */
[----:B0-----:R-:W-:Y:S01]  /*9340*/  PRMT R223, RZ, 0x7610, R223 ;  /* 0x00007610ffdf7816 */ /* 0x001fe200000000df */
[----:B------:R-:W-:Y:S02]  /*9350*/  IMAD.WIDE R90, R3, 0x2, R90 ;  /* 0x00000002035a7825 */ /* 0x000fe400078e025a */
[----:B------:R-:W2:Y:S01]  /*9360*/  @!P2 LDG.E.U16 R240, desc[UR20][R66.64] ;  /* 0x0000001442f0a981 */ /* 0x000ea2000c1e1500 */
[----:B-1----:R-:W-:-:S03]  /*9370*/  LOP3.LUT R8, R0, 0x20, RZ, 0x3c, !PT ;  /* 0x0000002000087812 */ /* 0x002fc600078e3cff */
[----:B------:R0:W5:Y:S04]  /*9380*/  LDL.LU R121, [R1+0xc8] ;  /* 0x0000c80001797983 */ /* 0x0001680000300800 */
[----:B------:R1:W-:Y:S04]  /*9390*/  STS.U16 [R8+UR10+0xa900], R11 ;  /* 0x00a9000b08007988 */ /* 0x0003e8000800040a */
[----:B------:R-:W-:Y:S04]  /*93a0*/  STS.U16 [R8+UR10+0xad00], R14 ;  /* 0x00ad000e08007988 */ /* 0x000fe8000800040a */
[----:B------:R-:W-:Y:S01]  /*93b0*/  STS.U16 [R8+UR10+0xb100], R17 ;  /* 0x00b1001108007988 */ /* 0x000fe2000800040a */
[----:B-1----:R-:W-:-:S03]  /*93c0*/  LOP3.LUT R11, R0, 0x40, RZ, 0x3c, !PT ;  /* 0x00000040000b7812 */ /* 0x002fc600078e3cff */
[----:B------:R-:W-:Y:S04]  /*93d0*/  STS.U16 [R8+UR10+0xb500], R20 ;  /* 0x00b5001408007988 */ /* 0x000fe8000800040a */
[----:B------:R-:W-:Y:S04]  /*93e0*/  STS.U16 [R8+UR10+0xb900], R23 ;  /* 0x00b9001708007988 */ /* 0x000fe8000800040a */
[----:B------:R1:W-:Y:S04]  /*93f0*/  STS.U16 [R8+UR10+0xbd00], R26 ;  /* 0x00bd001a08007988 */ /* 0x0003e8000800040a */
[----:B------:R0:W-:Y:S04]  /*9400*/  STS.U16 [R11+UR10+0x8200], R118 ;  /* 0x008200760b007988 */ /* 0x0001e8000800040a */
[----:B------:R0:W-:Y:S04]  /*9410*/  STS.U16 [R11+UR10+0x8600], R119 ;  /* 0x008600770b007988 */ /* 0x0001e8000800040a */
[----:B------:R0:W-:Y:S04]  /*9420*/  STS.U16 [R11+UR10+0x8a00], R112 ;  /* 0x008a00700b007988 */ /* 0x0001e8000800040a */
[----:B------:R0:W-:Y:S04]  /*9430*/  STS.U16 [R11+UR10+0x8e00], R113 ;  /* 0x008e00710b007988 */ /* 0x0001e8000800040a */
[----:B------:R0:W-:Y:S04]  /*9440*/  STS.U16 [R11+UR10+0x9200], R110 ;  /* 0x0092006e0b007988 */ /* 0x0001e8000800040a */
[----:B------:R0:W-:Y:S04]  /*9450*/  STS.U16 [R11+UR10+0x9600], R111 ;  /* 0x0096006f0b007988 */ /* 0x0001e8000800040a */
[----:B------:R0:W-:Y:S04]  /*9460*/  STS.U16 [R11+UR10+0x9a00], R104 ;  /* 0x009a00680b007988 */ /* 0x0001e8000800040a */
[----:B------:R0:W-:Y:S01]  /*9470*/  STS.U16 [R11+UR10+0x9e00], R105 ;  /* 0x009e00690b007988 */ /* 0x0001e2000800040a */
[----:B-1----:R-:W-:-:S03]  /*9480*/  LOP3.LUT R8, R0, 0x60, RZ, 0x3c, !PT ;  /* 0x0000006000087812 */ /* 0x002fc600078e3cff */
[----:B------:R-:W-:Y:S04]  /*9490*/  STS.U16 [R11+UR10+0xa200], R6 ;  /* 0x00a200060b007988 */ /* 0x000fe8000800040a */
[----:B0-----:R0:W5:Y:S04]  /*94a0*/  LDL.LU R118, [R1+0xc4] ;  /* 0x0000c40001767983 */ /* 0x0011680000300800 */
[----:B------:R-:W-:Y:S04]  /*94b0*/  STS.U16 [R11+UR10+0xa600], R9 ;  /* 0x00a600090b007988 */ /* 0x000fe8000800040a */
[----:B------:R0:W5:Y:S04]  /*94c0*/  LDL.LU R119, [R1+0xc0] ;  /* 0x0000c00001777983 */ /* 0x0001680000300800 */
        /* <DEDUP_REMOVED lines=12> */
[----:B------:R1:W-:Y:S04]  /*9590*/  STS.U16 [R8+UR10+0x8300], R102 ;  /* 0x0083006608007988 */ /* 0x0003e8000800040a */
[----:B------:R0:W-:Y:S04]  /*95a0*/  STS.U16 [R8+UR10+0x8700], R103 ;  /* 0x0087006708007988 */ /* 0x0001e8000800040a */
[----:B------:R0:W-:Y:S04]  /*95b0*/  STS.U16 [R8+UR10+0x8b00], R32 ;  /* 0x008b002008007988 */ /* 0x0001e8000800040a */
[----:B-1----:R1:W5:Y:S04]  /*95c0*/  LDL.LU R102, [R1+0xa4] ;  /* 0x0000a40001667983 */ /* 0x0023680000300800 */
[----:B0-----:R1:W5:Y:S04]  /*95d0*/  LDL.LU R103, [R1+0xa0] ;  /* 0x0000a00001677983 */ /* 0x0013680000300800 */
[----:B------:R1:W5:Y:S04]  /*95e0*/  LDL.LU R32, [R1+0x9c] ;  /* 0x00009c0001207983 */ /* 0x0003680000300800 */
[----:B------:R0:W-:Y:S04]  /*95f0*/  STS.U16 [R8+UR10+0x8f00], R33 ;  /* 0x008f002108007988 */ /* 0x0001e8000800040a */
[----:B------:R1:W-:Y:S04]  /*9600*/  STS.U16 [R8+UR10+0x9300], R30 ;  /* 0x0093001e08007988 */ /* 0x0003e8000800040a */
[----:B------:R1:W-:Y:S04]  /*9610*/  STS.U16 [R8+UR10+0x9700], R31 ;  /* 0x0097001f08007988 */ /* 0x0003e8000800040a */
[----:B0-----:R0:W5:Y:S04]  /*9620*/  LDL.LU R33, [R1+0x98] ;  /* 0x0000980001217983 */ /* 0x0011680000300800 */
[----:B-1----:R0:W5:Y:S04]  /*9630*/  LDL.LU R30, [R1+0x94] ;  /* 0x00009400011e7983 */ /* 0x0021680000300800 */
[----:B------:R0:W5:Y:S04]  /*9640*/  LDL.LU R31, [R1+0x90] ;  /* 0x00009000011f7983 */ /* 0x0001680000300800 */
[----:B------:R1:W-:Y:S04]  /*9650*/  STS.U16 [R8+UR10+0x9b00], R2 ;  /* 0x009b000208007988 */ /* 0x0003e8000800040a */
[----:B------:R-:W2:Y:S01]  /*9660*/  @!P2 LDG.E.U16 R223, desc[UR20][R54.64] ;  /* 0x0000001436dfa981 */ /* 0x000ea2000c1e1500 */
[----:B------:R-:W-:Y:S01]  /*9670*/  IMAD.WIDE R98, R3, 0x2, R98 ;  /* 0x0000000203627825 */ /* 0x000fe200078e0262 */
[----:B------:R-:W-:-:S02]  /*9680*/  PRMT R247, RZ, 0x7610, R247 ;  /* 0x00007610fff77816 */ /* 0x000fc400000000f7 */
[----:B------:R-:W2:Y:S04]  /*9690*/  @!P2 LDG.E.U16 R241, desc[UR20][R74.64] ;  /* 0x000000144af1a981 */ /* 0x000ea8000c1e1500 */
[----:B-1----:R-:W2:Y:S01]  /*96a0*/  LDL.LU R2, [R1+0x8c] ;  /* 0x00008c0001027983 */ /* 0x002ea20000300800 */
[C---:B------:R-:W-:Y:S01]  /*96b0*/  IMAD.WIDE R44, R3.reuse, 0x2, R44 ;  /* 0x00000002032c7825 */ /* 0x040fe200078e022c */
[----:B------:R-:W-:Y:S02]  /*96c0*/  PRMT R248, RZ, 0x7610, R248 ;  /* 0x00007610fff87816 */ /* 0x000fe400000000f8 */
[----:B------:R-:W3:Y:S01]  /*96d0*/  @!P2 LDG.E.U16 R242, desc[UR20][R82.64] ;  /* 0x0000001452f2a981 */ /* 0x000ee2000c1e1500 */
[----:B------:R-:W-:Y:S01]  /*96e0*/  IMAD.WIDE R52, R3, 0x2, R52 ;  /* 0x0000000203347825 */ /* 0x000fe200078e0234 */
[----:B------:R-:W-:-:S02]  /*96f0*/  PRMT R249, RZ, 0x7610, R249 ;  /* 0x00007610fff97816 */ /* 0x000fc400000000f9 */
[----:B------:R-:W3:Y:S01]  /*9700*/  @!P2 LDG.E.U16 R243, desc[UR20][R90.64] ;  /* 0x000000145af3a981 */ /* 0x000ee2000c1e1500 */
[C---:B------:R-:W-:Y:S01]  /*9710*/  IMAD.WIDE R60, R3.reuse, 0x2, R60 ;  /* 0x00000002033c7825 */ /* 0x040fe200078e023c */
[----:B------:R-:W-:Y:S02]  /*9720*/  PRMT R250, RZ, 0x7610, R250 ;  /* 0x00007610fffa7816 */ /* 0x000fe400000000fa */
[----:B------:R-:W3:Y:S01]  /*9730*/  @!P2 LDG.E.U16 R244, desc[UR20][R98.64] ;  /* 0x0000001462f4a981 */ /* 0x000ee2000c1e1500 */
[C---:B------:R-:W-:Y:S01]  /*9740*/  IMAD.WIDE R68, R3.reuse, 0x2, R68 ;  /* 0x0000000203447825 */ /* 0x040fe200078e0244 */
[----:B------:R-:W-:Y:S02]  /*9750*/  PRMT R251, RZ, 0x7610, R251 ;  /* 0x00007610fffb7816 */ /* 0x000fe400000000fb */
[----:B------:R-:W3:Y:S01]  /*9760*/  @!P2 LDG.E.U16 R245, desc[UR20][R44.64] ;  /* 0x000000142cf5a981 */ /* 0x000ee2000c1e1500 */
[----:B------:R-:W-:Y:S01]  /*9770*/  IMAD.WIDE R76, R3, 0x2, R76 ;  /* 0x00000002034c7825 */ /* 0x000fe200078e024c */
[----:B------:R-:W-:-:S02]  /*9780*/  PRMT R252, RZ, 0x7610, R252 ;  /* 0x00007610fffc7816 */ /* 0x000fc400000000fc */
[----:B------:R-:W4:Y:S01]  /*9790*/  @!P2 LDG.E.U16 R246, desc[UR20][R52.64] ;  /* 0x0000001434f6a981 */ /* 0x000f22000c1e1500 */
[----:B------:R-:W-:-:S03]  /*97a0*/  IMAD.WIDE R84, R3, 0x2, R84 ;  /* 0x0000000203547825 */ /* 0x000fc600078e0254 */
[----:B------:R-:W4:Y:S01]  /*97b0*/  @!P2 LDG.E.U16 R247, desc[UR20][R60.64] ;  /* 0x000000143cf7a981 */ /* 0x000f22000c1e1500 */
[----:B------:R-:W-:-:S03]  /*97c0*/  IMAD.WIDE R92, R3, 0x2, R92 ;  /* 0x00000002035c7825 */ /* 0x000fc600078e025c */
[----:B------:R-:W4:Y:S01]  /*97d0*/  @!P2 LDG.E.U16 R248, desc[UR20][R68.64] ;  /* 0x0000001444f8a981 */ /* 0x000f22000c1e1500 */
[----:B------:R-:W-:-:S03]  /*97e0*/  IMAD.WIDE R100, R3, 0x2, R100 ;  /* 0x0000000203647825 */ /* 0x000fc600078e0264 */
[----:B------:R-:W4:Y:S04]  /*97f0*/  @!P2 LDG.E.U16 R249, desc[UR20][R76.64] ;  /* 0x000000144cf9a981 */ /* 0x000f28000c1e1500 */
[----:B------:R-:W4:Y:S04]  /*9800*/  @!P2 LDG.E.U16 R250, desc[UR20][R84.64] ;  /* 0x0000001454faa981 */ /* 0x000f28000c1e1500 */
[----:B------:R-:W4:Y:S04]  /*9810*/  @!P2 LDG.E.U16 R251, desc[UR20][R92.64] ;  /* 0x000000145cfba981 */ /* 0x000f28000c1e1500 */
[----:B------:R-:W4:Y:S04]  /*9820*/  @!P2 LDG.E.U16 R252, desc[UR20][R100.64] ;  /* 0x0000001464fca981 */ /* 0x000f28000c1e1500 */
[----:B------:R1:W-:Y:S04]  /*9830*/  STS.U16 [R8+UR10+0x9f00], R5 ;  /* 0x009f000508007988 */ /* 0x0003e8000800040a */
[----:B-1----:R0:W5:Y:S04]  /*9840*/  LDL.LU R5, [R1+0x88] ;  /* 0x0000880001057983 */ /* 0x0021680000300800 */
[----:B------:R-:W-:Y:S04]  /*9850*/  STS.U16 [R8+UR10+0xa300], R7 ;  /* 0x00a3000708007988 */ /* 0x000fe8000800040a */
[----:B------:R-:W-:Y:S04]  /*9860*/  STS.U16 [R8+UR10+0xa700], R10 ;  /* 0x00a7000a08007988 */ /* 0x000fe8000800040a */
[----:B------:R-:W-:Y:S04]  /*9870*/  STS.U16 [R8+UR10+0xab00], R13 ;  /* 0x00ab000d08007988 */ /* 0x000fe8000800040a */
[----:B------:R-:W-:Y:S04]  /*9880*/  STS.U16 [R8+UR10+0xaf00], R16 ;  /* 0x00af001008007988 */ /* 0x000fe8000800040a */
[----:B------:R-:W-:Y:S04]  /*9890*/  STS.U16 [R8+UR10+0xb300], R19 ;  /* 0x00b3001308007988 */ /* 0x000fe8000800040a */
[----:B------:R-:W-:Y:S04]  /*98a0*/  STS.U16 [R8+UR10+0xb700], R22 ;  /* 0x00b7001608007988 */ /* 0x000fe8000800040a */
[----:B------:R-:W-:Y:S04]  /*98b0*/  STS.U16 [R8+UR10+0xbb00], R25 ;  /* 0x00bb001908007988 */ /* 0x000fe8000800040a */
[----:B------:R1:W-:Y:S01]  /*98c0*/  STS.U16 [R8+UR10+0xbf00], R28 ;  /* 0x00bf001c08007988 */ /* 0x0003e2000800040a */
[----:B------:R-:W-:-:S04]  /*98d0*/  ULEA UR12, UR13, UR10, 0x3 ;  /* 0x0000000a0d0c7291 */ /* 0x000fc8000f8e18ff */
[----:B------:R-:W-:Y:S01]  /*98e0*/  UIADD3 UR12, UPT, UPT, UR12, 0x18000, URZ ;  /* 0x000180000c0c7890 */ /* 0x000fe2000fffe0ff */
[C---:B--2---:R-:W-:Y:S01]  /*98f0*/  LOP3.LUT R11, R2.reuse, 0x20, RZ, 0x3c, !PT ;  /* 0x00000020020b7812 */ /* 0x044fe200078e3cff */
[----:B------:R0:W-:Y:S04]  /*9900*/  STS.U16 [R2+UR10+0x14000], R29 ;  /* 0x0140001d02007988 */ /* 0x0001e8000800040a */
[----:B------:R0:W-:Y:S04]  /*9910*/  STS.U16 [R2+UR10+0x14400], R222 ;  /* 0x014400de02007988 */ /* 0x0001e8000800040a */
[----:B------:R0:W-:Y:S04]  /*9920*/  STS.U16 [R2+UR10+0x14800], R223 ;  /* 0x014800df02007988 */ /* 0x0001e8000800040a */
[----:B------:R0:W-:Y:S04]  /*9930*/  STS.U16 [R2+UR10+0x14c00], R224 ;  /* 0x014c00e002007988 */ /* 0x0001e8000800040a */
[----:B---3--:R0:W-:Y:S04]  /*9940*/  STS.U16 [R2+UR10+0x15000], R225 ;  /* 0x015000e102007988 */ /* 0x0081e8000800040a */
[----:B------:R0:W-:Y:S04]  /*9950*/  STS.U16 [R2+UR10+0x15400], R226 ;  /* 0x015400e202007988 */ /* 0x0001e8000800040a */
[----:B------:R0:W-:Y:S04]  /*9960*/  STS.U16 [R2+UR10+0x15800], R227 ;  /* 0x015800e302007988 */ /* 0x0001e8000800040a */
[----:B------:R0:W-:Y:S01]  /*9970*/  STS.U16 [R2+UR10+0x15c00], R228 ;  /* 0x015c00e402007988 */ /* 0x0001e2000800040a */
[----:B-1----:R-:W-:-:S03]  /*9980*/  LOP3.LUT R8, R2, 0x40, RZ, 0x3c, !PT ;  /* 0x0000004002087812 */ /* 0x002fc600078e3cff */
[----:B------:R0:W-:Y:S04]  /*9990*/  STS.U16 [R11+UR10+0x14100], R229 ;  /* 0x014100e50b007988 */ /* 0x0001e8000800040a */
[----:B------:R0:W-:Y:S04]  /*99a0*/  STS.U16 [R11+UR10+0x14500], R230 ;  /* 0x014500e60b007988 */ /* 0x0001e8000800040a */
[----:B------:R0:W-:Y:S04]  /*99b0*/  STS.U16 [R11+UR10+0x14900], R231 ;  /* 0x014900e70b007988 */ /* 0x0001e8000800040a */
[----:B------:R0:W-:Y:S04]  /*99c0*/  STS.U16 [R11+UR10+0x14d00], R232 ;  /* 0x014d00e80b007988 */ /* 0x0001e8000800040a */
[----:B------:R0:W-:Y:S04]  /*99d0*/  STS.U16 [R11+UR10+0x15100], R233 ;  /* 0x015100e90b007988 */ /* 0x0001e8000800040a */
[----:B------:R0:W-:Y:S04]  /*99e0*/  STS.U16 [R11+UR10+0x15500], R234 ;  /* 0x015500ea0b007988 */ /* 0x0001e8000800040a */
[----:B----4-:R0:W-:Y:S04]  /*99f0*/  STS.U16 [R11+UR10+0x15900], R235 ;  /* 0x015900eb0b007988 */ /* 0x0101e8000800040a */
[----:B------:R0:W-:Y:S01]  /*9a00*/  STS.U16 [R11+UR10+0x15d00], R236 ;  /* 0x015d00ec0b007988 */ /* 0x0001e2000800040a */
[----:B------:R-:W-:-:S03]  /*9a10*/  LOP3.LUT R6, R2, 0x60, RZ, 0x3c, !PT ;  /* 0x0000006002067812 */ /* 0x000fc600078e3cff */
        /* <DEDUP_REMOVED lines=16> */
[----:B------:R1:W-:Y:S06]  /*9b20*/  MEMBAR.ALL.CTA ;  /* 0x0000000000007992 */ /* 0x0003ec0000008000 */
[----:B-1----:R-:W1:Y:S02]  /*9b30*/  FENCE.VIEW.ASYNC.S ;  /* 0x00000000000073c6 */ /* 0x002e640000000000 */
[----:B-1----:R-:W-:Y:S06]  /*9b40*/  BAR.SYNC.DEFER_BLOCKING 0x0 ;  /* 0x0000000000007b1d */ /* 0x002fec0000010000 */
[----:B------:R-:W-:Y:S05]  /*9b50*/  @P0 BRA `(.L_x_9) ;  /* 0x0000000000800947 */ /* 0x000fea0003800000 */
[----:B------:R-:W-:Y:S01]  /*9b60*/  UMOV UR15, 0x40004040 ;  /* 0x40004040000f7882 */ /* 0x000fe20000000000 */
[----:B------:R-:W-:Y:S01]  /*9b70*/  UMOV UR16, UR8 ;  /* 0x0000000800107c82 */ /* 0x000fe20008000000 */
[----:B------:R-:W-:Y:S01]  /*9b80*/  UMOV UR17, 0x40004040 ;  /* 0x4000404000117882 */ /* 0x000fe20000000000 */
[----:B------:R-:W-:Y:S01]  /*9b90*/  UMOV UR18, 0x0 ;  /* 0x0000000000127882 */ /* 0x000fe20000000000 */
[----:B------:R-:W-:Y:S01]  /*9ba0*/  UMOV UR19, 0x8108010 ;  /* 0x0810801000137882 */ /* 0x000fe20000000000 */
[----:B------:R-:W-:Y:S01]  /*9bb0*/  UMOV UR52, 0x0 ;  /* 0x0000000000347882 */ /* 0x000fe20000000000 */
[----:B------:R-:W-:Y:S01]  /*9bc0*/  UMOV UR53, 0x8108010 ;  /* 0x0810801000357882 */ /* 0x000fe20000000000 */
        /* <DEDUP_REMOVED lines=14> */
[----:B------:R-:W-:Y:S01]  /*9cb0*/  UMOV UR6, UR12 ;  /* 0x0000000c00067c82 */ /* 0x000fe20008000000 */
[----:B------:R-:W-:Y:S01]  /*9cc0*/  UMOV UR7, URZ ;  /* 0x000000ff00077c82 */ /* 0x000fe20008000000 */
[----:B------:R1:W-:Y:S01]  /*9cd0*/  UTCHMMA gdesc[UR34], gdesc[UR36], tmem[UR9], tmem[UR58], idesc[UR59], UPT ;  /* 0x00ff3a24220075ea */ /* 0x0003e2000b800009 */
[----:B------:R-:W-:Y:S01]  /*9ce0*/  UMOV UR64, 0x0 ;  /* 0x0000000000407882 */ /* 0x000fe20000000000 */
[----:B------:R-:W-:Y:S01]  /*9cf0*/  UMOV UR65, 0x8108010 ;  /* 0x0810801000417882 */ /* 0x000fe20000000000 */
[----:B------:R1:W-:Y:S01]  /*9d00*/  UTCHMMA gdesc[UR38], gdesc[UR40], tmem[UR9], tmem[UR60], idesc[UR61], UPT ;  /* 0x00ff3c28260075ea */ /* 0x0003e2000b800009 */
[----:B------:R-:W-:Y:S01]  /*9d10*/  UMOV UR4, UR6 ;  /* 0x0000000600047c82 */ /* 0x000fe20008000000 */
[----:B------:R1:W-:Y:S01]  /*9d20*/  UTCHMMA gdesc[UR42], gdesc[UR44], tmem[UR9], tmem[UR62], idesc[UR63], UPT ;  /* 0x00ff3e2c2a0075ea */ /* 0x0003e2000b800009 */
[----:B------:R1:W-:Y:S01]  /*9d30*/  UTCHMMA gdesc[UR46], gdesc[UR48], tmem[UR9], tmem[UR64], idesc[UR65], UPT ;  /* 0x00ff40302e0075ea */ /* 0x0003e2000b800009 */
[----:B------:R1:W-:Y:S01]  /*9d40*/  UTCBAR [UR4], URZ ;  /* 0x000000ff040073e9 */ /* 0x0003e200080000ff */
[----:B------:R-:W-:Y:S01]  /*9d50*/  NOP ;  /* 0x0000000000007918 */ /* 0x000fe20000000000 */
.L_x_9:
[----:B------:R-:W-:Y:S01]  /*9d60*/  UIADD3 UR13, UPT, UPT, UR13, 0x1, URZ ;  /* 0x000000010d0d7890 */ /* 0x000fe2000fffe0ff */
[----:B-----5:R-:W-:Y:S01]  /*9d70*/  VIADD R5, R5, 0xffffffff ;  /* 0xffffffff05057836 */ /* 0x020fe20000000000 */
[----:B------:R-:W-:Y:S02]  /*9d80*/  UIADD3 UR50, UPT, UPT, UR50, -0x80, URZ ;  /* 0xffffff8032327890 */ /* 0x000fe4000fffe0ff */
[----:B------:R-:W-:Y:S02]  /*9d90*/  UISETP.GT.AND UP1, UPT, UR13, 0x1, UPT ;  /* 0x000000010d00788c */ /* 0x000fe4000bf24270 */
[----:B------:R-:W-:Y:S02]  /*9da0*/  ISETP.NE.U32.AND P2, PT, R5, RZ, PT ;  /* 0x000000ff0500720c */ /* 0x000fe40003f45070 */
[----:B-1----:R-:W-:Y:S02]  /*9db0*/  USEL UR4, URZ, 0x1, !UP1 ;  /* 0x00000001ff047887 */ /* 0x002fe4000c800000 */
[----:B------:R-:W-:-:S02]  /*9dc0*/  USEL UR13, UR13, URZ, !UP1 ;  /* 0x000000ff0d0d7287 */ /* 0x000fc4000c800000 */
[----:B------:R-:W-:-:S03]  /*9dd0*/  ULOP3.LUT UR6, UR5, UR4, URZ, 0x3c, !UPT ;  /* 0x0000000405067292 */ /* 0x000fc6000f8e3cff */
[----:B------:R-:W-:-:S04]  /*9de0*/  UMOV UR4, UR5 ;  /* 0x0000000500047c82 */ /* 0x000fc80008000000 */
[----:B------:R-:W-:Y:S01]  /*9df0*/  UMOV UR5, UR6 ;  /* 0x0000000600057c82 */ /* 0x000fe20008000000 */
[----:B------:R-:W-:Y:S05]  /*9e00*/  @P2 BRA `(.L_x_10) ;  /* 0xffffffd000342947 */ /* 0x000fea000383ffff */
.L_x_7:
[----:B0-----:R-:W2:Y:S02]  /*9e10*/  LDL.LU R6, [R1] ;  /* 0x0000000001067983 */ /* 0x001ea40000300800 */
[----:B--2---:R-:W-:-:S13]  /*9e20*/  ISETP.GE.AND P0, PT, R6, 0x80, PT ;  /* 0x000000800600780c */ /* 0x004fda0003f06270 */
[----:B------:R-:W-:Y:S05]  /*9e30*/  @!P0 BRA `(.L_x_11) ;  /* 0x0000000000108947 */ /* 0x000fea0003800000 */
[----:B------:R-:W-:-:S06]  /*9e40*/  USHF.L.U32 UR4, UR4, 0x1f, URZ ;  /* 0x0000001f04047899 */ /* 0x000fcc00080006ff */
[----:B------:R-:W-:-:S04]  /*9e50*/  IMAD.U32 R0, RZ, RZ, UR4 ;  /* 0x00000004ff007e24 */ /* 0x000fc8000f8e00ff */
[----:B------:R-:W0:Y:S02]  /*9e60*/  SYNCS.PHASECHK.TRANS64.TRYWAIT P0, [UR12], R0 ;  /* 0x00000000ff0075a7 */ /* 0x000e24000800110c */
[----:B0-----:R-:W-:Y:S05]  /*9e70*/  @!P0 BRA `(.L_x_12) ;  /* 0x0000001000c08947 */ /* 0x001fea0003800000 */
.L_x_11:
[----:B------:R-:W0:Y:S01]  /*9e80*/  S2R R4, SR_TID.X ;  /* 0x0000000000047919 */ /* 0x000e220000002100 */
[----:B------:R-:W1:Y:S01]  /*9e90*/  LDCU UR4, c[0x0][0x3b4] ;  /* 0x00007680ff0477ac */ /* 0x000e620008000800 */
[----:B------:R-:W-:Y:S06]  /*9ea0*/  BAR.SYNC.DEFER_BLOCKING 0x0 ;  /* 0x0000000000007b1d */ /* 0x000fec0000010000 */
[----:B------:R-:W2:Y:S01]  /*9eb0*/  LDCU.128 UR12, c[0x0][0x390] ;  /* 0x00007200ff0c77ac */ /* 0x000ea20008000c00 */
[----:B------:R-:W1:Y:S01]  /*9ec0*/  LDL.LU R3, [R1+0x84] ;  /* 0x0000840001037983 */ /* 0x000e620000300800 */
[----:B------:R-:W3:Y:S03]  /*9ed0*/  LDCU UR5, c[0x0][0x3b8] ;  /* 0x00007700ff0577ac */ /* 0x000ee60008000800 */
[----:B------:R-:W3:Y:S01]  /*9ee0*/  LDL.LU R2, [R1+0x80] ;  /* 0x0000800001027983 */ /* 0x000ee20000300800 */
[----:B------:R-:W4:Y:S01]  /*9ef0*/  S2R R39, SR_TID.X ;  /* 0x0000000000277919 */ /* 0x000f220000002100 */
[----:B------:R-:W5:Y:S02]  /*9f00*/  @!P1 SYNCS.CCTL.IV [UR10+0x18000] ;  /* 0x01800000ff0099b1 */ /* 0x000f64000800000a */
[----:B-----5:R-:W-:Y:S01]  /*9f10*/  BAR.SYNC.DEFER_BLOCKING 0x0 ;  /* 0x0000000000007b1d */ /* 0x020fe20000010000 */
[----:B0-----:R-:W-:-:S05]  /*9f20*/  LOP3.LUT R36, R4, 0x7f, RZ, 0xc0, !PT ;  /* 0x0000007f04247812 */ /* 0x001fca00078ec0ff */
[----:B------:R-:W0:Y:S01]  /*9f30*/  LDTM.x32 R4, tmem[UR11] ;  /* 0x0000000b000479ee */ /* 0x000e2200082c0000 */
[----:B----4-:R-:W-:Y:S01]  /*9f40*/  LOP3.LUT R0, R39, 0x80, RZ, 0xc0, !PT ;  /* 0x0000008027007812 */ /* 0x010fe200078ec0ff */
[----:B------:R-:W4:Y:S01]  /*9f50*/  @!P1 SYNCS.CCTL.IV [UR10+0x18008] ;  /* 0x01800800ff0099b1 */ /* 0x000f22000800000a */
[----:B------:R-:W-:Y:S02]  /*9f60*/  NOP ;  /* 0x0000000000007918 */ /* 0x000fe40000000000 */
[----:B------:R-:W-:Y:S02]  /*9f70*/  LEA R0, R0, UR10, 0x5 ;  /* 0x0000000a00007c11 */ /* 0x000fe4000f8e28ff */
[----:B0-----:R-:W-:-:S03]  /*9f80*/  F2FP.F16.F32.PACK_AB R38, R15, R13 ;  /* 0x0000000d0f26723e */ /* 0x001fc600000000ff */
[----:B------:R-:W-:Y:S01]  /*9f90*/  IMAD R44, R36, 0x10, R0 ;  /* 0x00000010242c7824 */ /* 0x000fe200078e0200 */
[----:B------:R-:W5:Y:S01]  /*9fa0*/  LDL.LU R15, [R1+0x7c] ;  /* 0x00007c00010f7983 */ /* 0x000f620000300800 */
[----:B------:R-:W-:Y:S01]  /*9fb0*/  F2FP.F16.F32.PACK_AB R4, R6, R4 ;  /* 0x000000040604723e */ /* 0x000fe200000000ff */
[----:B------:R-:W-:Y:S01]  /*9fc0*/  IMAD.SHL.U32 R0, R39, 0x10, RZ ;  /* 0x0000001027007824 */ /* 0x000fe200078e00ff */
[----:B------:R-:W-:Y:S02]  /*9fd0*/  F2FP.F16.F32.PACK_AB R6, R14, R12 ;  /* 0x0000000c0e06723e */ /* 0x000fe400000000ff */
[----:B------:R-:W5:Y:S01]  /*9fe0*/  LDL.LU R12, [R1+0x78] ;  /* 0x00007800010c7983 */ /* 0x000f620000300800 */
[----:B------:R-:W-:Y:S02]  /*9ff0*/  F2FP.F16.F32.PACK_AB R36, R7, R5 ;  /* 0x000000050724723e */ /* 0x000fe400000000ff */
[----:B------:R-:W-:Y:S01]  /*a000*/  F2FP.F16.F32.PACK_AB R5, R10, R8 ;  /* 0x000000080a05723e */ /* 0x000fe200000000ff */
[----:B------:R-:W5:Y:S01]  /*a010*/  LDL.LU R14, [R1+0x74] ;  /* 0x00007400010e7983 */ /* 0x000f620000300800 */
[----:B------:R-:W-:-:S03]  /*a020*/  F2FP.F16.F32.PACK_AB R37, R11, R9 ;  /* 0x000000090b25723e */ /* 0x000fc600000000ff */
[----:B------:R-:W5:Y:S01]  /*a030*/  LDL.LU R13, [R1+0x70] ;  /* 0x00007000010d7983 */ /* 0x000f620000300800 */
[----:B------:R-:W-:Y:S02]  /*a040*/  F2FP.F16.F32.PACK_AB R7, R18, R16 ;  /* 0x000000101207723e */ /* 0x000fe400000000ff */
[----:B------:R-:W-:-:S03]  /*a050*/  F2FP.F16.F32.PACK_AB R39, R19, R17 ;  /* 0x000000111327723e */ /* 0x000fc600000000ff */
[----:B----4-:R-:W-:Y:S04]  /*a060*/  STS.128 [R44], R4 ;  /* 0x000000042c007388 */ /* 0x010fe80000000c00 */
[----:B------:R0:W-:Y:S01]  /*a070*/  STS.128 [R44+0x800], R36 ;  /* 0x000800242c007388 */ /* 0x0001e20000000c00 */
[----:B------:R-:W-:Y:S01]  /*a080*/  LOP3.LUT R45, R0, 0xff0, RZ, 0xc0, !PT ;  /* 0x00000ff0002d7812 */ /* 0x000fe200078ec0ff */
[----:B------:R-:W-:Y:S01]  /*a090*/  BAR.SYNC.DEFER_BLOCKING 0x0 ;  /* 0x0000000000007b1d */ /* 0x000fe20000010000 */
[----:B------:R-:W-:Y:S02]  /*a0a0*/  F2FP.F16.F32.PACK_AB R20, R22, R20 ;  /* 0x000000141614723e */ /* 0x000fe400000000ff */
[----:B------:R-:W-:Y:S02]  /*a0b0*/  F2FP.F16.F32.PACK_AB R40, R23, R21 ;  /* 0x000000151728723e */ /* 0x000fe400000000ff */
[----:B------:R-:W-:-:S02]  /*a0c0*/  F2FP.F16.F32.PACK_AB R41, R27, R25 ;  /* 0x000000191b29723e */ /* 0x000fc400000000ff */
[----:B------:R-:W-:Y:S02]  /*a0d0*/  F2FP.F16.F32.PACK_AB R42, R31, R29 ;  /* 0x0000001d1f2a723e */ /* 0x000fe400000000ff */
[----:B------:R-:W-:Y:S01]  /*a0e0*/  F2FP.F16.F32.PACK_AB R43, R35, R33 ;  /* 0x00000021232b723e */ /* 0x000fe200000000ff */
[----:B0-----:R-:W4:Y:S04]  /*a0f0*/  LDL.LU R36, [R1+0x6c] ;  /* 0x00006c0001247983 */ /* 0x001f280000300800 */
[----:B------:R-:W0:Y:S04]  /*a100*/  LDS.128 R8, [R45+UR10] ;  /* 0x0000000a2d087984 */ /* 0x000e280008000c00 */
[----:B------:R-:W-:Y:S01]  /*a110*/  LDS.128 R4, [R45+UR10+0x1000] ;  /* 0x0010000a2d047984 */ /* 0x000fe20008000c00 */
[----:B------:R-:W-:Y:S01]  /*a120*/  BAR.SYNC.DEFER_BLOCKING 0x0 ;  /* 0x0000000000007b1d */ /* 0x000fe20000010000 */
[----:B------:R-:W-:-:S02]  /*a130*/  F2FP.F16.F32.PACK_AB R21, R26, R24 ;  /* 0x000000181a15723e */ /* 0x000fc400000000ff */
[----:B------:R-:W-:Y:S02]  /*a140*/  F2FP.F16.F32.PACK_AB R22, R30, R28 ;  /* 0x0000001c1e16723e */ /* 0x000fe400000000ff */
[----:B------:R-:W-:-:S05]  /*a150*/  F2FP.F16.F32.PACK_AB R23, R34, R32 ;  /* 0x000000202217723e */ /* 0x000fca00000000ff */
[----:B------:R2:W-:Y:S04]  /*a160*/  STS.128 [R44], R20 ;  /* 0x000000142c007388 */ /* 0x0005e80000000c00 */
[----:B------:R-:W-:Y:S04]  /*a170*/  STS.128 [R44+0x800], R40 ;  /* 0x000800282c007388 */ /* 0x000fe80000000c00 */
[----:B--2---:R-:W2:Y:S04]  /*a180*/  LDL.LU R22, [R1+0x68] ;  /* 0x0000680001167983 */ /* 0x004ea80000300800 */
[----:B------:R-:W2:Y:S04]  /*a190*/  LDL.LU R28, [R1+0x64] ;  /* 0x00006400011c7983 */ /* 0x000ea80000300800 */
[----:B------:R-:W2:Y:S04]  /*a1a0*/  LDL.LU R26, [R1+0x60] ;  /* 0x00006000011a7983 */ /* 0x000ea80000300800 */
[----:B------:R-:W2:Y:S04]  /*a1b0*/  LDL.LU R24, [R1+0x5c] ;  /* 0x00005c0001187983 */ /* 0x000ea80000300800 */
[----:B------:R-:W2:Y:S04]  /*a1c0*/  LDL.LU R23, [R1+0x58] ;  /* 0x0000580001177983 */ /* 0x000ea80000300800 */
[----:B------:R-:W2:Y:S01]  /*a1d0*/  LDL.LU R27, [R1+0x54] ;  /* 0x00005400011b7983 */ /* 0x000ea20000300800 */
[C---:B-1----:R-:W-:Y:S01]  /*a1e0*/  IMAD R0, R3.reuse, UR4, RZ ;  /* 0x0000000403007c24 */ /* 0x042fe2000f8e02ff */
[----:B------:R-:W-:Y:S01]  /*a1f0*/  BAR.SYNC.DEFER_BLOCKING 0x0 ;  /* 0x0000000000007b1d */ /* 0x000fe20000010000 */
[----:B------:R-:W-:Y:S01]  /*a200*/  ISETP.GE.AND P0, PT, R3, UR14, PT ;  /* 0x0000000e03007c0c */ /* 0x000fe2000bf06270 */
[----:B---3--:R-:W-:-:S02]  /*a210*/  IMAD R3, R2, UR5, RZ ;  /* 0x0000000502037c24 */ /* 0x008fc4000f8e02ff */
[----:B------:R-:W-:Y:S02]  /*a220*/  LEA R37, P1, R0, UR12, 0x1 ;  /* 0x0000000c00257c11 */ /* 0x000fe4000f8208ff */
[----:B------:R-:W-:Y:S02]  /*a230*/  ISETP.LT.AND P2, PT, R2, UR15, !P0 ;  /* 0x0000000f02007c0c */ /* 0x000fe4000c741270 */
[----:B------:R-:W-:Y:S02]  /*a240*/  LEA.HI.X.SX32 R25, R0, UR13, 0x1, P1 ;  /* 0x0000000d00197c11 */ /* 0x000fe400088f0eff */
[----:B------:R-:W-:-:S04]  /*a250*/  LEA R2, P1, R3, R37, 0x1 ;  /* 0x0000002503027211 */ /* 0x000fc800078208ff */
[----:B------:R-:W-:-:S05]  /*a260*/  LEA.HI.X.SX32 R3, R3, R25, 0x1, P1 ;  /* 0x0000001903037211 */ /* 0x000fca00008f0eff */
[----:B0-----:R0:W-:Y:S02]  /*a270*/  @P2 STG.E.U16 desc[UR20][R2.64], R8 ;  /* 0x0000000802002986 */ /* 0x0011e4000c101514 */
[----:B0-----:R-:W-:Y:S01]  /*a280*/  PRMT R3, R8, 0x7632, R3 ;  /* 0x0000763208037816 */ /* 0x001fe20000000003 */
[C---:B-----5:R-:W-:Y:S01]  /*a290*/  IMAD R0, R15.reuse, UR5, RZ ;  /* 0x000000050f007c24 */ /* 0x060fe2000f8e02ff */
[----:B------:R-:W-:-:S04]  /*a2a0*/  ISETP.LT.AND P1, PT, R15, UR15, !P0 ;  /* 0x0000000f0f007c0c */ /* 0x000fc8000c721270 */
[----:B------:R-:W-:Y:S02]  /*a2b0*/  LEA R16, P2, R0, R37, 0x1 ;  /* 0x0000002500107211 */ /* 0x000fe400078408ff */
[C---:B------:R-:W-:Y:S01]  /*a2c0*/  ISETP.LT.AND P4, PT, R12.reuse, UR15, !P0 ;  /* 0x0000000f0c007c0c */ /* 0x040fe2000c781270 */
[----:B------:R-:W-:Y:S01]  /*a2d0*/  IMAD R12, R12, UR5, RZ ;  /* 0x000000050c0c7c24 */ /* 0x000fe2000f8e02ff */
[----:B------:R-:W-:Y:S01]  /*a2e0*/  LEA.HI.X.SX32 R17, R0, R25, 0x1, P2 ;  /* 0x0000001900117211 */ /* 0x000fe200010f0eff */
[C---:B------:R-:W-:Y:S01]  /*a2f0*/  IMAD R0, R14.reuse, UR5, RZ ;  /* 0x000000050e007c24 */ /* 0x040fe2000f8e02ff */
[----:B------:R-:W-:Y:S01]  /*a300*/  ISETP.LT.AND P3, PT, R14, UR15, !P0 ;  /* 0x0000000f0e007c0c */ /* 0x000fe2000c761270 */
[C---:B------:R-:W-:Y:S01]  /*a310*/  IMAD R21, R13.reuse, UR5, RZ ;  /* 0x000000050d157c24 */ /* 0x040fe2000f8e02ff */
[-C--:B------:R-:W-:Y:S02]  /*a320*/  LEA R18, P5, R12, R37.reuse, 0x1 ;  /* 0x000000250c127211 */ /* 0x080fe400078a08ff */
[----:B------:R-:W-:Y:S01]  /*a330*/  ISETP.LT.AND P2, PT, R13, UR15, !P0 ;  /* 0x0000000f0d007c0c */ /* 0x000fe2000c741270 */
[----:B------:R0:W-:Y:S01]  /*a340*/  @P1 STG.E.U16 desc[UR20][R16.64], R3 ;  /* 0x0000000310001986 */ /* 0x0001e2000c101514 */
[----:B------:R-:W-:-:S02]  /*a350*/  LEA R2, P1, R0, R37, 0x1 ;  /* 0x0000002500027211 */ /* 0x000fc400078208ff */
[----:B------:R-:W-:Y:S02]  /*a360*/  LEA.HI.X.SX32 R19, R12, R25, 0x1, P5 ;  /* 0x000000190c137211 */ /* 0x000fe400028f0eff */
[C---:B------:R-:W-:Y:S01]  /*a370*/  LEA R20, P5, R21.reuse, R37, 0x1 ;  /* 0x0000002515147211 */ /* 0x040fe200078a08ff */
[----:B------:R-:W1:Y:S03]  /*a380*/  LDS.128 R12, [R45+UR10] ;  /* 0x0000000a2d0c7984 */ /* 0x000e660008000c00 */
[-C--:B------:R-:W-:Y:S02]  /*a390*/  LEA.HI.X.SX32 R21, R21, R25.reuse, 0x1, P5 ;  /* 0x0000001915157211 */ /* 0x080fe400028f0eff */
[----:B0-----:R-:W-:Y:S02]  /*a3a0*/  LEA.HI.X.SX32 R3, R0, R25, 0x1, P1 ;  /* 0x0000001900037211 */ /* 0x001fe400008f0eff */
[----:B------:R-:W-:Y:S01]  /*a3b0*/  PRMT R17, R9, 0x7632, R17 ;  /* 0x0000763209117816 */ /* 0x000fe20000000011 */
[----:B------:R-:W-:Y:S04]  /*a3c0*/  @P4 STG.E.U16 desc[UR20][R18.64], R9 ;  /* 0x0000000912004986 */ /* 0x000fe8000c101514 */
[----:B------:R-:W-:Y:S04]  /*a3d0*/  @P3 STG.E.U16 desc[UR20][R2.64], R17 ;  /* 0x0000001102003986 */ /* 0x000fe8000c101514 */
[----:B------:R0:W-:Y:S04]  /*a3e0*/  @P2 STG.E.U16 desc[UR20][R20.64], R10 ;  /* 0x0000000a14002986 */ /* 0x0001e8000c101514 */
[----:B------:R-:W3:Y:S04]  /*a3f0*/  LDS.128 R44, [R45+UR10+0x1000] ;  /* 0x0010000a2d2c7984 */ /* 0x000ee80008000c00 */
[----:B0-----:R-:W5:Y:S04]  /*a400*/  LDL.LU R21, [R1+0x50] ;  /* 0x0000500001157983 */ /* 0x001f680000300800 */
[----:B------:R-:W3:Y:S01]  /*a410*/  LDL.LU R20, [R1+0x4c] ;  /* 0x00004c0001147983 */ /* 0x000ee20000300800 */
[C---:B----4-:R-:W-:Y:S01]  /*a420*/  IMAD R0, R36.reuse, UR5, RZ ;  /* 0x0000000524007c24 */ /* 0x050fe2000f8e02ff */
[----:B------:R-:W-:-:S04]  /*a430*/  ISETP.LT.AND P3, PT, R36, UR15, !P0 ;  /* 0x0000000f24007c0c */ /* 0x000fc8000c761270 */
[----:B------:R-:W-:Y:S02]  /*a440*/  LEA R16, P1, R0, R37, 0x1 ;  /* 0x0000002500107211 */ /* 0x000fe400078208ff */
[----:B------:R-:W-:Y:S02]  /*a450*/  PRMT R3, R10, 0x7632, R3 ;  /* 0x000076320a037816 */ /* 0x000fe40000000003 */
[----:B------:R-:W-:-:S05]  /*a460*/  LEA.HI.X.SX32 R17, R0, R25, 0x1, P1 ;  /* 0x0000001900117211 */ /* 0x000fca00008f0eff */
[----:B------:R0:W-:Y:S02]  /*a470*/  @P3 STG.E.U16 desc[UR20][R16.64], R3 ;  /* 0x0000000310003986 */ /* 0x0001e4000c101514 */
[----:B0-----:R-:W-:Y:S02]  /*a480*/  PRMT R17, R11, 0x7632, R17 ;  /* 0x000076320b117816 */ /* 0x001fe40000000011 */
[C---:B--2---:R-:W-:Y:S01]  /*a490*/  ISETP.LT.AND P2, PT, R22.reuse, UR15, !P0 ;  /* 0x0000000f16007c0c */ /* 0x044fe2000c741270 */
[----:B------:R-:W-:Y:S02]  /*a4a0*/  IMAD R22, R22, UR5, RZ ;  /* 0x0000000516167c24 */ /* 0x000fe4000f8e02ff */
[C---:B------:R-:W-:Y:S01]  /*a4b0*/  IMAD R18, R28.reuse, UR5, RZ ;  /* 0x000000051c127c24 */ /* 0x040fe2000f8e02ff */
[----:B------:R-:W-:Y:S02]  /*a4c0*/  ISETP.LT.AND P4, PT, R28, UR15, !P0 ;  /* 0x0000000f1c007c0c */ /* 0x000fe4000c781270 */
[-C--:B------:R-:W-:Y:S01]  /*a4d0*/  LEA R8, P5, R22, R37.reuse, 0x1 ;  /* 0x0000002516087211 */ /* 0x080fe200078a08ff */
[----:B------:R-:W-:Y:S01]  /*a4e0*/  IMAD R0, R26, UR5, RZ ;  /* 0x000000051a007c24 */ /* 0x000fe2000f8e02ff */
[----:B------:R-:W-:-:S02]  /*a4f0*/  LEA R2, P6, R18, R37, 0x1 ;  /* 0x0000002512027211 */ /* 0x000fc400078c08ff */
[-C--:B------:R-:W-:Y:S02]  /*a500*/  LEA.HI.X.SX32 R9, R22, R25.reuse, 0x1, P5 ;  /* 0x0000001916097211 */ /* 0x080fe400028f0eff */
[----:B------:R-:W-:Y:S02]  /*a510*/  LEA.HI.X.SX32 R3, R18, R25, 0x1, P6 ;  /* 0x0000001912037211 */ /* 0x000fe400030f0eff */
[----:B------:R-:W-:Y:S01]  /*a520*/  LEA R18, P3, R0, R37, 0x1 ;  /* 0x0000002500127211 */ /* 0x000fe200078608ff */
[----:B------:R-:W-:Y:S01]  /*a530*/  @P2 STG.E.U16 desc[UR20][R8.64], R11 ;  /* 0x0000000b08002986 */ /* 0x000fe2000c101514 */
[----:B------:R-:W-:Y:S02]  /*a540*/  ISETP.LT.AND P1, PT, R26, UR15, !P0 ;  /* 0x0000000f1a007c0c */ /* 0x000fe4000c721270 */
[----:B------:R-:W-:Y:S01]  /*a550*/  LEA.HI.X.SX32 R19, R0, R25, 0x1, P3 ;  /* 0x0000001900137211 */ /* 0x000fe200018f0eff */
[----:B------:R0:W-:Y:S01]  /*a560*/  @P4 STG.E.U16 desc[UR20][R2.64], R17 ;  /* 0x0000001102004986 */ /* 0x0001e2000c101514 */
[C---:B------:R-:W-:Y:S01]  /*a570*/  ISETP.LT.AND P4, PT, R24.reuse, UR15, !P0 ;  /* 0x0000000f18007c0c */ /* 0x040fe2000c781270 */
[----:B------:R-:W-:-:S02]  /*a580*/  IMAD R0, R24, UR5, RZ ;  /* 0x0000000518007c24 */ /* 0x000fc4000f8e02ff */
[----:B------:R-:W2:Y:S04]  /*a590*/  LDL.LU R26, [R1+0x48] ;  /* 0x00004800011a7983 */ /* 0x000ea80000300800 */
[----:B------:R-:W4:Y:S01]  /*a5a0*/  LDL.LU R24, [R1+0x44] ;  /* 0x0000440001187983 */ /* 0x000f220000300800 */
[C---:B------:R-:W-:Y:S01]  /*a5b0*/  ISETP.LT.AND P3, PT, R23.reuse, UR15, !P0 ;  /* 0x0000000f17007c0c */ /* 0x040fe2000c761270 */
[----:B------:R-:W-:Y:S02]  /*a5c0*/  IMAD R10, R23, UR5, RZ ;  /* 0x00000005170a7c24 */ /* 0x000fe4000f8e02ff */
[----:B------:R-:W4:Y:S04]  /*a5d0*/  LDL.LU R23, [R1+0x40] ;  /* 0x0000400001177983 */ /* 0x000f280000300800 */
[----:B-1----:R-:W-:Y:S01]  /*a5e0*/  @P1 STG.E.U16 desc[UR20][R18.64], R12 ;  /* 0x0000000c12001986 */ /* 0x002fe2000c101514 */
[----:B------:R-:W-:-:S03]  /*a5f0*/  LEA R16, P1, R0, R37, 0x1 ;  /* 0x0000002500107211 */ /* 0x000fc600078208ff */
[----:B------:R-:W4:Y:S01]  /*a600*/  LDL.LU R22, [R1+0x3c] ;  /* 0x00003c0001167983 */ /* 0x000f220000300800 */
[----:B0-----:R-:W-:Y:S01]  /*a610*/  LEA.HI.X.SX32 R17, R0, R25, 0x1, P1 ;  /* 0x0000001900117211 */ /* 0x001fe200008f0eff */
[C---:B------:R-:W-:Y:S01]  /*a620*/  IMAD R0, R27.reuse, UR5, RZ ;  /* 0x000000051b007c24 */ /* 0x040fe2000f8e02ff */
[----:B------:R-:W-:Y:S02]  /*a630*/  ISETP.LT.AND P2, PT, R27, UR15, !P0 ;  /* 0x0000000f1b007c0c */ /* 0x000fe4000c741270 */
[----:B------:R-:W-:Y:S02]  /*a640*/  PRMT R3, R12, 0x7632, R3 ;  /* 0x000076320c037816 */ /* 0x000fe40000000003 */
[-C--:B------:R-:W-:Y:S02]  /*a650*/  LEA R8, P6, R10, R37.reuse, 0x1 ;  /* 0x000000250a087211 */ /* 0x080fe400078c08ff */
[----:B------:R-:W-:Y:S01]  /*a660*/  LEA R2, P1, R0, R37, 0x1 ;  /* 0x0000002500027211 */ /* 0x000fe200078208ff */
[----:B------:R0:W-:Y:S01]  /*a670*/  @P4 STG.E.U16 desc[UR20][R16.64], R3 ;  /* 0x0000000310004986 */ /* 0x0001e2000c101514 */
[----:B------:R-:W-:-:S05]  /*a680*/  LEA.HI.X.SX32 R9, R10, R25, 0x1, P6 ;  /* 0x000000190a097211 */ /* 0x000fca00030f0eff */
[----:B------:R-:W-:Y:S01]  /*a690*/  @P3 STG.E.U16 desc[UR20][R8.64], R13 ;  /* 0x0000000d08003986 */ /* 0x000fe2000c101514 */
[----:B0-----:R-:W-:Y:S02]  /*a6a0*/  LEA.HI.X.SX32 R3, R0, R25, 0x1, P1 ;  /* 0x0000001900037211 */ /* 0x001fe400008f0eff */
[----:B------:R-:W-:-:S05]  /*a6b0*/  PRMT R17, R13, 0x7632, R17 ;  /* 0x000076320d117816 */ /* 0x000fca0000000011 */
[----:B------:R0:W-:Y:S02]  /*a6c0*/  @P2 STG.E.U16 desc[UR20][R2.64], R17 ;  /* 0x0000001102002986 */ /* 0x0001e4000c101514 */
[----:B0-----:R-:W-:Y:S02]  /*a6d0*/  PRMT R3, R14, 0x7632, R3 ;  /* 0x000076320e037816 */ /* 0x001fe40000000003 */
[C---:B-----5:R-:W-:Y:S01]  /*a6e0*/  ISETP.LT.AND P5, PT, R21.reuse, UR15, !P0 ;  /* 0x0000000f15007c0c */ /* 0x060fe2000c7a1270 */
[----:B------:R-:W-:Y:S02]  /*a6f0*/  IMAD R11, R21, UR5, RZ ;  /* 0x00000005150b7c24 */ /* 0x000fe4000f8e02ff */
[----:B------:R-:W5:Y:S01]  /*a700*/  LDL.LU R21, [R1+0x38] ;  /* 0x0000380001157983 */ /* 0x000f620000300800 */
[C---:B---3--:R-:W-:Y:S01]  /*a710*/  ISETP.LT.AND P1, PT, R20.reuse, UR15, !P0 ;  /* 0x0000000f14007c0c */ /* 0x048fe2000c721270 */
[----:B------:R-:W-:Y:S02]  /*a720*/  IMAD R0, R20, UR5, RZ ;  /* 0x0000000514007c24 */ /* 0x000fe4000f8e02ff */
[----:B------:R-:W3:Y:S01]  /*a730*/  LDL.LU R20, [R1+0x34] ;  /* 0x0000340001147983 */ /* 0x000ee20000300800 */
[----:B------:R-:W-:-:S03]  /*a740*/  LEA R10, P4, R11, R37, 0x1 ;  /* 0x000000250b0a7211 */ /* 0x000fc600078808ff */
[----:B------:R-:W3:Y:S01]  /*a750*/  LDL.LU R19, [R1+0x30] ;  /* 0x0000300001137983 */ /* 0x000ee20000300800 */
[----:B------:R-:W-:-:S03]  /*a760*/  LEA R16, P2, R0, R37, 0x1 ;  /* 0x0000002500107211 */ /* 0x000fc600078408ff */
[----:B------:R-:W3:Y:S01]  /*a770*/  LDL.LU R18, [R1+0x2c] ;  /* 0x00002c0001127983 */ /* 0x000ee20000300800 */
[-C--:B------:R-:W-:Y:S02]  /*a780*/  LEA.HI.X.SX32 R11, R11, R25.reuse, 0x1, P4 ;  /* 0x000000190b0b7211 */ /* 0x080fe400020f0eff */
[----:B------:R-:W-:-:S03]  /*a790*/  LEA.HI.X.SX32 R17, R0, R25, 0x1, P2 ;  /* 0x0000001900117211 */ /* 0x000fc600010f0eff */
[----:B------:R-:W-:Y:S04]  /*a7a0*/  @P5 STG.E.U16 desc[UR20][R10.64], R14 ;  /* 0x0000000e0a005986 */ /* 0x000fe8000c101514 */
[----:B------:R0:W-:Y:S04]  /*a7b0*/  @P1 STG.E.U16 desc[UR20][R16.64], R3 ;  /* 0x0000000310001986 */ /* 0x0001e8000c101514 */
[----:B0-----:R-:W3:Y:S01]  /*a7c0*/  LDL.LU R16, [R1+0x28] ;  /* 0x0000280001107983 */ /* 0x001ee20000300800 */
[----:B------:R-:W-:Y:S01]  /*a7d0*/  PRMT R17, R15, 0x7632, R17 ;  /* 0x000076320f117816 */ /* 0x000fe20000000011 */
[C---:B--2---:R-:W-:Y:S01]  /*a7e0*/  IMAD R9, R26.reuse, UR5, RZ ;  /* 0x000000051a097c24 */ /* 0x044fe2000f8e02ff */
[----:B------:R-:W-:Y:S01]  /*a7f0*/  ISETP.LT.AND P4, PT, R26, UR15, !P0 ;  /* 0x0000000f1a007c0c */ /* 0x000fe2000c781270 */
[C---:B----4-:R-:W-:Y:S01]  /*a800*/  IMAD R0, R24.reuse, UR5, RZ ;  /* 0x0000000518007c24 */ /* 0x050fe2000f8e02ff */
[----:B------:R-:W-:-:S02]  /*a810*/  ISETP.LT.AND P3, PT, R24, UR15, !P0 ;  /* 0x0000000f18007c0c */ /* 0x000fc4000c761270 */
[-C--:B------:R-:W-:Y:S01]  /*a820*/  LEA R2, P5, R9, R37.reuse, 0x1 ;  /* 0x0000002509027211 */ /* 0x080fe200078a08ff */
[----:B------:R-:W-:Y:S01]  /*a830*/  IMAD R12, R23, UR5, RZ ;  /* 0x00000005170c7c24 */ /* 0x000fe2000f8e02ff */
[C---:B------:R-:W-:Y:S01]  /*a840*/  LEA R8, P6, R0.reuse, R37, 0x1 ;  /* 0x0000002500087211 */ /* 0x040fe200078c08ff */
[----:B------:R-:W2:Y:S01]  /*a850*/  LDL.LU R24, [R1+0x24] ;  /* 0x0000240001187983 */ /* 0x000ea20000300800 */
[-C--:B------:R-:W-:Y:S02]  /*a860*/  LEA.HI.X.SX32 R3, R9, R25.reuse, 0x1, P5 ;  /* 0x0000001909037211 */ /* 0x080fe400028f0eff */
[----:B------:R-:W-:Y:S02]  /*a870*/  LEA.HI.X.SX32 R9, R0, R25, 0x1, P6 ;  /* 0x0000001900097211 */ /* 0x000fe400030f0eff */
[----:B------:R-:W-:Y:S01]  /*a880*/  ISETP.LT.AND P2, PT, R23, UR15, !P0 ;  /* 0x0000000f17007c0c */ /* 0x000fe2000c741270 */
[----:B------:R-:W-:Y:S01]  /*a890*/  IMAD R13, R22, UR5, RZ ;  /* 0x00000005160d7c24 */ /* 0x000fe2000f8e02ff */
[----:B------:R-:W-:-:S02]  /*a8a0*/  LEA R10, P5, R12, R37, 0x1 ;  /* 0x000000250c0a7211 */ /* 0x000fc400078a08ff */
[----:B------:R-:W-:Y:S01]  /*a8b0*/  ISETP.LT.AND P1, PT, R22, UR15, !P0 ;  /* 0x0000000f16007c0c */ /* 0x000fe2000c721270 */
[----:B------:R0:W-:Y:S01]  /*a8c0*/  @P4 STG.E.U16 desc[UR20][R2.64], R15 ;  /* 0x0000000f02004986 */ /* 0x0001e2000c101514 */
[----:B------:R-:W-:-:S03]  /*a8d0*/  LEA.HI.X.SX32 R11, R12, R25, 0x1, P5 ;  /* 0x000000190c0b7211 */ /* 0x000fc600028f0eff */
[----:B------:R-:W-:Y:S01]  /*a8e0*/  @P3 STG.E.U16 desc[UR20][R8.64], R17 ;  /* 0x0000001108003986 */ /* 0x000fe2000c101514 */
[----:B------:R-:W-:-:S03]  /*a8f0*/  LEA R12, P3, R13, R37, 0x1 ;  /* 0x000000250d0c7211 */ /* 0x000fc600078608ff */
[----:B------:R-:W4:Y:S01]  /*a900*/  LDL.LU R23, [R1+0x20] ;  /* 0x0000200001177983 */ /* 0x000f220000300800 */
[----:B------:R-:W-:-:S03]  /*a910*/  LEA.HI.X.SX32 R13, R13, R25, 0x1, P3 ;  /* 0x000000190d0d7211 */ /* 0x000fc600018f0eff */
[----:B------:R-:W4:Y:S01]  /*a920*/  LDL.LU R22, [R1+0x1c] ;  /* 0x00001c0001167983 */ /* 0x000f220000300800 */
[----:B0-----:R-:W-:-:S03]  /*a930*/  PRMT R3, R4, 0x7632, R3 ;  /* 0x0000763204037816 */ /* 0x001fc60000000003 */
[----:B------:R0:W-:Y:S04]  /*a940*/  @P2 STG.E.U16 desc[UR20][R10.64], R4 ;  /* 0x000000040a002986 */ /* 0x0001e8000c101514 */
[----:B------:R1:W-:Y:S01]  /*a950*/  @P1 STG.E.U16 desc[UR20][R12.64], R3 ;  /* 0x000000030c001986 */ /* 0x0003e2000c101514 */
[----:B0-----:R-:W-:Y:S01]  /*a960*/  PRMT R4, R5, 0x7632, R4 ;  /* 0x0000763205047816 */ /* 0x001fe20000000004 */
[C---:B-----5:R-:W-:Y:S01]  /*a970*/  IMAD R0, R21.reuse, UR5, RZ ;  /* 0x0000000515007c24 */ /* 0x060fe2000f8e02ff */
[----:B------:R-:W-:Y:S02]  /*a980*/  ISETP.LT.AND P3, PT, R21, UR15, !P0 ;  /* 0x0000000f15007c0c */ /* 0x000fe4000c761270 */
[----:B------:R-:W5:Y:S01]  /*a990*/  LDL.LU R21, [R1+0x18] ;  /* 0x0000180001157983 */ /* 0x000f620000300800 */
[C---:B---3--:R-:W-:Y:S01]  /*a9a0*/  ISETP.LT.AND P2, PT, R20.reuse, UR15, !P0 ;  /* 0x0000000f14007c0c */ /* 0x048fe2000c741270 */
[----:B------:R-:W-:Y:S01]  /*a9b0*/  IMAD R14, R20, UR5, RZ ;  /* 0x00000005140e7c24 */ /* 0x000fe2000f8e02ff */
[C---:B------:R-:W-:Y:S01]  /*a9c0*/  LEA R2, P1, R0.reuse, R37, 0x1 ;  /* 0x0000002500027211 */ /* 0x040fe200078208ff */
[----:B------:R-:W3:Y:S01]  /*a9d0*/  LDL.LU R20, [R1+0x14] ;  /* 0x0000140001147983 */ /* 0x000ee20000300800 */
[C---:B------:R-:W-:Y:S01]  /*a9e0*/  ISETP.LT.AND P4, PT, R19.reuse, UR15, !P0 ;  /* 0x0000000f13007c0c */ /* 0x040fe2000c781270 */
[----:B------:R-:W-:Y:S01]  /*a9f0*/  IMAD R15, R19, UR5, RZ ;  /* 0x00000005130f7c24 */ /* 0x000fe2000f8e02ff */
[----:B-1----:R-:W-:Y:S01]  /*aa00*/  LEA.HI.X.SX32 R3, R0, R25, 0x1, P1 ;  /* 0x0000001900037211 */ /* 0x002fe200008f0eff */
[----:B------:R-:W5:Y:S01]  /*aa10*/  LDL.LU R19, [R1+0x10] ;  /* 0x0000100001137983 */ /* 0x000f620000300800 */
[C---:B------:R-:W-:Y:S01]  /*aa20*/  ISETP.LT.AND P1, PT, R18.reuse, UR15, !P0 ;  /* 0x0000000f12007c0c */ /* 0x040fe2000c721270 */
[----:B------:R-:W-:Y:S01]  /*aa30*/  IMAD R0, R18, UR5, RZ ;  /* 0x0000000512007c24 */ /* 0x000fe2000f8e02ff */
[C---:B------:R-:W-:Y:S01]  /*aa40*/  LEA R8, P5, R14.reuse, R37, 0x1 ;  /* 0x000000250e087211 */ /* 0x040fe200078a08ff */
[----:B------:R-:W5:Y:S04]  /*aa50*/  LDL.LU R18, [R1+0xc] ;  /* 0x00000c0001127983 */ /* 0x000f680000300800 */
[----:B------:R-:W5:Y:S01]  /*aa60*/  LDL.LU R17, [R1+0x8] ;  /* 0x0000080001117983 */ /* 0x000f620000300800 */
[----:B------:R-:W-:-:S03]  /*aa70*/  LEA.HI.X.SX32 R9, R14, R25, 0x1, P5 ;  /* 0x000000190e097211 */ /* 0x000fc600028f0eff */
[----:B------:R0:W-:Y:S01]  /*aa80*/  @P3 STG.E.U16 desc[UR20][R2.64], R5 ;  /* 0x0000000502003986 */ /* 0x0001e2000c101514 */
[----:B------:R-:W-:-:S03]  /*aa90*/  LEA R12, P3, R0, R37, 0x1 ;  /* 0x00000025000c7211 */ /* 0x000fc600078608ff */
[----:B------:R-:W-:Y:S01]  /*aaa0*/  @P2 STG.E.U16 desc[UR20][R8.64], R4 ;  /* 0x0000000408002986 */ /* 0x000fe2000c101514 */
[----:B------:R-:W-:Y:S02]  /*aab0*/  LEA.HI.X.SX32 R13, R0, R25, 0x1, P3 ;  /* 0x00000019000d7211 */ /* 0x000fe400018f0eff */
[C---:B------:R-:W-:Y:S01]  /*aac0*/  ISETP.LT.AND P2, PT, R16.reuse, UR15, !P0 ;  /* 0x0000000f10007c0c */ /* 0x040fe2000c741270 */
[----:B------:R-:W-:Y:S02]  /*aad0*/  IMAD R0, R16, UR5, RZ ;  /* 0x0000000510007c24 */ /* 0x000fe4000f8e02ff */
[----:B------:R-:W5:Y:S01]  /*aae0*/  LDL.LU R16, [R1+0x4] ;  /* 0x0000040001107983 */ /* 0x000f620000300800 */
[----:B------:R-:W-:-:S04]  /*aaf0*/  LEA R10, P6, R15, R37, 0x1 ;  /* 0x000000250f0a7211 */ /* 0x000fc800078c08ff */
[----:B------:R-:W-:Y:S02]  /*ab00*/  LEA.HI.X.SX32 R11, R15, R25, 0x1, P6 ;  /* 0x000000190f0b7211 */ /* 0x000fe400030f0eff */
[----:B0-----:R-:W-:-:S03]  /*ab10*/  PRMT R3, R6, 0x7632, R3 ;  /* 0x0000763206037816 */ /* 0x001fc60000000003 */
[----:B------:R0:W-:Y:S01]  /*ab20*/  @P4 STG.E.U16 desc[UR20][R10.64], R6 ;  /* 0x000000060a004986 */ /* 0x0001e2000c101514 */
[----:B------:R-:W-:-:S03]  /*ab30*/  LEA R2, P6, R0, R37, 0x1 ;  /* 0x0000002500027211 */ /* 0x000fc600078c08ff */
[----:B------:R1:W-:Y:S01]  /*ab40*/  @P1 STG.E.U16 desc[UR20][R12.64], R3 ;  /* 0x000000030c001986 */ /* 0x0003e2000c101514 */
[----:B0-----:R-:W-:Y:S02]  /*ab50*/  PRMT R6, R7, 0x7632, R6 ;  /* 0x0000763207067816 */ /* 0x001fe40000000006 */
[----:B-1----:R-:W-:Y:S01]  /*ab60*/  LEA.HI.X.SX32 R3, R0, R25, 0x1, P6 ;  /* 0x0000001900037211 */ /* 0x002fe200030f0eff */
[C---:B--2---:R-:W-:Y:S01]  /*ab70*/  IMAD R5, R24.reuse, UR5, RZ ;  /* 0x0000000518057c24 */ /* 0x044fe2000f8e02ff */
[----:B------:R-:W-:-:S04]  /*ab80*/  ISETP.LT.AND P4, PT, R24, UR15, !P0 ;  /* 0x0000000f18007c0c */ /* 0x000fc8000c781270 */
[----:B------:R-:W-:-:S04]  /*ab90*/  LEA R4, P5, R5, R37, 0x1 ;  /* 0x0000002505047211 */ /* 0x000fc800078a08ff */
[----:B------:R-:W-:Y:S01]  /*aba0*/  LEA.HI.X.SX32 R5, R5, R25, 0x1, P5 ;  /* 0x0000001905057211 */ /* 0x000fe200028f0eff */
[----:B------:R-:W-:Y:S01]  /*abb0*/  @P2 STG.E.U16 desc[UR20][R2.64], R7 ;  /* 0x0000000702002986 */ /* 0x000fe2000c101514 */
[C---:B----4-:R-:W-:Y:S01]  /*abc0*/  IMAD R14, R23.reuse, UR5, RZ ;  /* 0x00000005170e7c24 */ /* 0x050fe2000f8e02ff */
[----:B------:R-:W-:Y:S01]  /*abd0*/  ISETP.LT.AND P3, PT, R23, UR15, !P0 ;  /* 0x0000000f17007c0c */ /* 0x000fe2000c761270 */
[C---:B------:R-:W-:Y:S01]  /*abe0*/  IMAD R15, R22.reuse, UR5, RZ ;  /* 0x00000005160f7c24 */ /* 0x040fe2000f8e02ff */
[----:B------:R-:W-:Y:S02]  /*abf0*/  ISETP.LT.AND P1, PT, R22, UR15, !P0 ;  /* 0x0000000f16007c0c */ /* 0x000fe4000c721270 */
[CC--:B------:R-:W-:Y:S02]  /*ac00*/  LEA R8, P6, R14.reuse, R37.reuse, 0x1 ;  /* 0x000000250e087211 */ /* 0x0c0fe400078c08ff */
[----:B------:R-:W-:Y:S01]  /*ac10*/  LEA R10, P5, R15, R37, 0x1 ;  /* 0x000000250f0a7211 */ /* 0x000fe200078a08ff */
[----:B------:R0:W-:Y:S01]  /*ac20*/  @P4 STG.E.U16 desc[UR20][R4.64], R6 ;  /* 0x0000000604004986 */ /* 0x0001e2000c101514 */
[----:B------:R-:W-:-:S02]  /*ac30*/  LEA.HI.X.SX32 R9, R14, R25, 0x1, P6 ;  /* 0x000000190e097211 */ /* 0x000fc400030f0eff */
[----:B------:R-:W-:-:S03]  /*ac40*/  LEA.HI.X.SX32 R11, R15, R25, 0x1, P5 ;  /* 0x000000190f0b7211 */ /* 0x000fc600028f0eff */
[----:B------:R-:W-:Y:S01]  /*ac50*/  @P3 STG.E.U16 desc[UR20][R8.64], R44 ;  /* 0x0000002c08003986 */ /* 0x000fe2000c101514 */
[----:B0-----:R-:W-:-:S05]  /*ac60*/  PRMT R5, R44, 0x7632, R5 ;  /* 0x000076322c057816 */ /* 0x001fca0000000005 */
[----:B------:R0:W-:Y:S01]  /*ac70*/  @P1 STG.E.U16 desc[UR20][R10.64], R5 ;  /* 0x000000050a001986 */ /* 0x0001e2000c101514 */
[----:B---3--:R-:W-:Y:S02]  /*ac80*/  IMAD R12, R20, UR5, RZ ;  /* 0x00000005140c7c24 */ /* 0x008fe4000f8e02ff */
[----:B-----5:R-:W-:Y:S02]  /*ac90*/  IMAD R0, R21, UR5, RZ ;  /* 0x0000000515007c24 */ /* 0x020fe4000f8e02ff */
[----:B------:R-:W-:Y:S01]  /*aca0*/  IMAD R7, R19, UR5, RZ ;  /* 0x0000000513077c24 */ /* 0x000fe2000f8e02ff */
[-C--:B------:R-:W-:Y:S02]  /*acb0*/  LEA R4, P1, R12, R37.reuse, 0x1 ;  /* 0x000000250c047211 */ /* 0x080fe400078208ff */
[----:B------:R-:W-:Y:S01]  /*acc0*/  ISETP.LT.AND P5, PT, R21, UR15, !P0 ;  /* 0x0000000f15007c0c */ /* 0x000fe2000c7a1270 */
[----:B------:R-:W-:Y:S01]  /*acd0*/  IMAD R14, R17, UR5, RZ ;  /* 0x00000005110e7c24 */ /* 0x000fe2000f8e02ff */
[----:B------:R-:W-:Y:S01]  /*ace0*/  LEA R6, P2, R7, R37, 0x1 ;  /* 0x0000002507067211 */ /* 0x000fe200078408ff */
[----:B------:R-:W-:Y:S01]  /*acf0*/  IMAD R13, R18, UR5, RZ ;  /* 0x00000005120d7c24 */ /* 0x000fe2000f8e02ff */
[----:B0-----:R-:W-:-:S02]  /*ad00*/  LEA.HI.X.SX32 R5, R12, R25, 0x1, P1 ;  /* 0x000000190c057211 */ /* 0x001fc400008f0eff */
[----:B------:R-:W-:Y:S02]  /*ad10*/  ISETP.LT.AND P4, PT, R20, UR15, !P0 ;  /* 0x0000000f14007c0c */ /* 0x000fe4000c781270 */
[-C--:B------:R-:W-:Y:S02]  /*ad20*/  LEA R2, P6, R0, R37.reuse, 0x1 ;  /* 0x0000002500027211 */ /* 0x080fe400078c08ff */
[----:B------:R-:W-:Y:S02]  /*ad30*/  LEA R10, P1, R14, R37, 0x1 ;  /* 0x000000250e0a7211 */ /* 0x000fe400078208ff */
[----:B------:R-:W-:Y:S02]  /*ad40*/  ISETP.LT.AND P3, PT, R19, UR15, !P0 ;  /* 0x0000000f13007c0c */ /* 0x000fe4000c761270 */
[-C--:B------:R-:W-:Y:S02]  /*ad50*/  LEA.HI.X.SX32 R7, R7, R25.reuse, 0x1, P2 ;  /* 0x0000001907077211 */ /* 0x080fe400010f0eff */
[----:B------:R-:W-:-:S02]  /*ad60*/  LEA.HI.X.SX32 R3, R0, R25, 0x1, P6 ;  /* 0x0000001900037211 */ /* 0x000fc400030f0eff */
[----:B------:R-:W-:Y:S01]  /*ad70*/  ISETP.LT.AND P2, PT, R18, UR15, !P0 ;  /* 0x0000000f12007c0c */ /* 0x000fe2000c741270 */
[----:B------:R-:W-:Y:S01]  /*ad80*/  IMAD R15, R16, UR5, RZ ;  /* 0x00000005100f7c24 */ /* 0x000fe2000f8e02ff */
[----:B------:R-:W-:Y:S02]  /*ad90*/  LEA.HI.X.SX32 R11, R14, R25, 0x1, P1 ;  /* 0x000000190e0b7211 */ /* 0x000fe400008f0eff */
[----:B------:R-:W-:Y:S02]  /*ada0*/  LEA R8, P6, R13, R37, 0x1 ;  /* 0x000000250d087211 */ /* 0x000fe400078c08ff */
[----:B------:R-:W-:Y:S02]  /*adb0*/  ISETP.LT.AND P1, PT, R17, UR15, !P0 ;  /* 0x0000000f11007c0c */ /* 0x000fe4000c721270 */
[----:B------:R-:W-:Y:S02]  /*adc0*/  ISETP.LT.AND P0, PT, R16, UR15, !P0 ;  /* 0x0000000f10007c0c */ /* 0x000fe4000c701270 */
[----:B------:R-:W-:-:S02]  /*add0*/  PRMT R0, R45, 0x7632, R0 ;  /* 0x000076322d007816 */ /* 0x000fc40000000000 */
[----:B------:R-:W-:Y:S01]  /*ade0*/  LEA.HI.X.SX32 R9, R13, R25, 0x1, P6 ;  /* 0x000000190d097211 */ /* 0x000fe200030f0eff */
[----:B------:R0:W-:Y:S01]  /*adf0*/  @P5 STG.E.U16 desc[UR20][R2.64], R45 ;  /* 0x0000002d02005986 */ /* 0x0001e2000c101514 */
[----:B------:R-:W-:-:S03]  /*ae00*/  LEA R12, P6, R15, R37, 0x1 ;  /* 0x000000250f0c7211 */ /* 0x000fc600078c08ff */
[----:B------:R1:W-:Y:S01]  /*ae10*/  @P4 STG.E.U16 desc[UR20][R4.64], R0 ;  /* 0x0000000004004986 */ /* 0x0003e2000c101514 */
[----:B------:R-:W-:-:S03]  /*ae20*/  LEA.HI.X.SX32 R13, R15, R25, 0x1, P6 ;  /* 0x000000190f0d7211 */ /* 0x000fc600030f0eff */
[----:B------:R2:W-:Y:S01]  /*ae30*/  @P3 STG.E.U16 desc[UR20][R6.64], R46 ;  /* 0x0000002e06003986 */ /* 0x0005e2000c101514 */
[----:B0-----:R-:W-:Y:S02]  /*ae40*/  PRMT R3, R46, 0x7632, R3 ;  /* 0x000076322e037816 */ /* 0x001fe40000000003 */
[----:B-1----:R-:W-:-:S03]  /*ae50*/  PRMT R5, R47, 0x7632, R5 ;  /* 0x000076322f057816 */ /* 0x002fc60000000005 */
[----:B------:R2:W-:Y:S04]  /*ae60*/  @P2 STG.E.U16 desc[UR20][R8.64], R3 ;  /* 0x0000000308002986 */ /* 0x0005e8000c101514 */
[----:B------:R2:W-:Y:S04]  /*ae70*/  @P1 STG.E.U16 desc[UR20][R10.64], R47 ;  /* 0x0000002f0a001986 */ /* 0x0005e8000c101514 */
[----:B------:R2:W-:Y:S01]  /*ae80*/  @P0 STG.E.U16 desc[UR20][R12.64], R5 ;  /* 0x000000050c000986 */ /* 0x0005e2000c101514 */
[----:B------:R-:W-:Y:S06]  /*ae90*/  BAR.SYNC.DEFER_BLOCKING 0x0 ;  /* 0x0000000000007b1d */ /* 0x000fec0000010000 */
[----:B------:R-:W-:Y:S05]  /*aea0*/  BRA.U UP0, `(.L_x_13) ;  /* 0x0000000100a07547 */ /* 0x000fea000b800000 */
[----:B------:R-:W0:Y:S01]  /*aeb0*/  S2UR UR5, SR_CgaCtaId ;  /* 0x00000000000579c3 */ /* 0x000e220000008800 */
[----:B------:R-:W-:Y:S01]  /*aec0*/  NOP ;  /* 0x0000000000007918 */ /* 0x000fe20000000000 */
[----:B------:R-:W-:Y:S01]  /*aed0*/  UMOV UR4, 0x50 ;  /* 0x0000005000047882 */ /* 0x000fe20000000000 */
[----:B------:R-:W-:Y:S02]  /*aee0*/  IMAD.U32 R0, RZ, RZ, UR9 ;  /* 0x00000009ff007e24 */ /* 0x000fe4000f8e00ff */
[----:B--2---:R-:W-:Y:S02]  /*aef0*/  IMAD.MOV.U32 R3, RZ, RZ, 0x3 ;  /* 0x00000003ff037424 */ /* 0x004fe400078e00ff */
[----:B------:R-:W-:Y:S01]  /*af00*/  IMAD.MOV.U32 R7, RZ, RZ, 0x1 ;  /* 0x00000001ff077424 */ /* 0x000fe200078e00ff */
[----:B------:R-:W-:-:S04]  /*af10*/  LOP3.LUT R0, R0, 0xffff, RZ, 0xc0, !PT ;  /* 0x0000ffff00007812 */ /* 0x000fc800078ec0ff */
[----:B------:R-:W-:-:S05]  /*af20*/  SHF.R.U32.HI R0, RZ, 0x5, R0 ;  /* 0x00000005ff007819 */ /* 0x000fca0000011600 */
[----:B------:R-:W-:Y:S01]  /*af30*/  VIADD R2, R0, 0x10 ;  /* 0x0000001000027836 */ /* 0x000fe20000000000 */
[----:B------:R-:W-:Y:S01]  /*af40*/  SHF.L.U32 R0, R3, R0, RZ ;  /* 0x0000000003007219 */ /* 0x000fe200000006ff */
[----:B0-----:R-:W-:-:S03]  /*af50*/  ULEA UR6, UR5, UR4, 0x18 ;  /* 0x0000000405067291 */ /* 0x001fc6000f8ec0ff */
[----:B------:R-:W-:-:S04]  /*af60*/  SHF.L.U32 R3, R7, R2, RZ ;  /* 0x0000000207037219 */ /* 0x000fc800000006ff */
[----:B------:R-:W-:Y:S02]  /*af70*/  LOP3.LUT R0, R3, R0, RZ, 0xfc, !PT ;  /* 0x0000000003007212 */ /* 0x000fe400078efcff */
[----:B------:R-:W0:Y:S02]  /*af80*/  LDS R5, [UR6] ;  /* 0x00000006ff057984 */ /* 0x000e240008000800 */
[C---:B------:R-:W-:Y:S02]  /*af90*/  LOP3.LUT R2, R0.reuse, 0xffff, RZ, 0xc0, !PT ;  /* 0x0000ffff00027812 */ /* 0x040fe400078ec0ff */
[----:B0-----:R-:W-:-:S04]  /*afa0*/  LOP3.LUT R3, R0, 0xffff, R5, 0x80, !PT ;  /* 0x0000ffff00037812 */ /* 0x001fc800078e8005 */
[----:B------:R-:W-:-:S13]  /*afb0*/  ISETP.NE.AND P0, PT, R3, R2, PT ;  /* 0x000000020300720c */ /* 0x000fda0003f05270 */
[----:B------:R-:W-:Y:S05]  /*afc0*/  @P0 BRA `(.L_x_14) ;  /* 0x0000000000500947 */ /* 0x000fea0003800000 */
[----:B------:R-:W-:Y:S02]  /*afd0*/  SHF.R.U32.HI R5, RZ, 0x10, R5 ;  /* 0x00000010ff057819 */ /* 0x000fe40000011605 */
[----:B------:R-:W-:-:S04]  /*afe0*/  SHF.R.U32.HI R2, RZ, 0x10, R0 ;  /* 0x00000010ff027819 */ /* 0x000fc80000011600 */
[----:B------:R-:W-:-:S04]  /*aff0*/  LOP3.LUT R5, R5, R2, RZ, 0xc0, !PT ;  /* 0x0000000205057212 */ /* 0x000fc800078ec0ff */
[----:B------:R-:W-:-:S13]  /*b000*/  ISETP.NE.AND P0, PT, R5, R2, PT ;  /* 0x000000020500720c */ /* 0x000fda0003f05270 */
[----:B------:R-:W-:Y:S05]  /*b010*/  @P0 BRA `(.L_x_15) ;  /* 0x0000000000300947 */ /* 0x000fea0003800000 */
[----:B------:R-:W-:Y:S01]  /*b020*/  R2UR UR4, R0 ;  /* 0x00000000000472ca */ /* 0x000fe200000e0000 */
[----:B------:R-:W-:Y:S01]  /*b030*/  VOTEU.ANY UR5, UPT, PT ;  /* 0x0000000000057886 */ /* 0x000fe200038e0100 */
[----:B------:R-:W0:Y:S01]  /*b040*/  S2R R0, SR_LANEID ;  /* 0x0000000000007919 */ /* 0x000e220000000000 */
[----:B------:R-:W-:-:S10]  /*b050*/  UFLO.U32 UR5, UR5 ;  /* 0x00000005000572bd */ /* 0x000fd400080e0000 */
[----:B------:R-:W-:-:S06]  /*b060*/  ULOP3.LUT UR4, URZ, UR4, URZ, 0x33, !UPT ;  /* 0x00000004ff047292 */ /* 0x000fcc000f8e33ff */
[----:B------:R-:W-:-:S04]  /*b070*/  IMAD.U32 R2, RZ, RZ, UR4 ;  /* 0x00000004ff027e24 */ /* 0x000fc8000f8e00ff */
[----:B------:R-:W1:Y:S02]  /*b080*/  REDUX UR7, R2 ;  /* 0x00000000020773c4 */ /* 0x000e640000000000 */
[----:B------:R3:W-:Y:S01]  /*b090*/  UTCATOMSWS.AND URZ, UR4 ;  /* 0x0000000400ff79e3 */ /* 0x0007e20008000000 */
[----:B0-----:R-:W-:Y:S01]  /*b0a0*/  ISETP.EQ.U32.AND P0, PT, R0, UR5, PT ;  /* 0x0000000500007c0c */ /* 0x001fe2000bf02070 */
[----:B-1----:R-:W-:-:S12]  /*b0b0*/  IMAD.U32 R0, RZ, RZ, UR7 ;  /* 0x00000007ff007e24 */ /* 0x002fd8000f8e00ff */
[----:B------:R3:W-:Y:S01]  /*b0c0*/  @P0 ATOMS.AND RZ, [UR6], R0 ;  /* 0x00000000ffff098c */ /* 0x0007e2000a800006 */
[----:B------:R-:W-:Y:S05]  /*b0d0*/  BRA `(.L_x_13) ;  /* 0x0000000000147947 */ /* 0x000fea0003800000 */
.L_x_15:
[----:B------:R-:W-:-:S07]  /*b0e0*/  MOV R2, 0xb100 ;  /* 0x0000b10000027802 */ /* 0x000fce0000000f00 */
[----:B------:R-:W-:Y:S05]  /*b0f0*/  CALL.REL.NOINC `($__internal_0_$__cuda_sm10x_tcgen05_guardrail_trap_col_being_dealloced_not_returned_by_alloc) ;  /* 0x00000000002c7944 */ /* 0x000fea0003c00000 */
[----:B------:R-:W-:Y:S05]  /*b100*/  BRA `(.L_x_13) ;  /* 0x0000000000087947 */ /* 0x000fea0003800000 */
.L_x_14:
[----:B------:R-:W-:-:S07]  /*b110*/  MOV R2, 0xb130 ;  /* 0x0000b13000027802 */ /* 0x000fce0000000f00 */
[----:B------:R-:W-:Y:S05]  /*b120*/  CALL.REL.NOINC `($__internal_2_$__cuda_sm10x_tcgen05_guardrail_trap_unallocated_columns_being_dealloced) ;  /* 0x0000000000387944 */ /* 0x000fea0003c00000 */
.L_x_13:
[----:B------:R-:W-:Y:S01]  /*b130*/  NOP ;  /* 0x0000000000007918 */ /* 0x000fe20000000000 */
[----:B---3--:R-:W-:Y:S05]  /*b140*/  EXIT ;  /* 0x000000000000794d */ /* 0x008fea0003800000 */
.L_x_8:
[----:B------:R-:W0:Y:S02]  /*b150*/  SYNCS.PHASECHK.TRANS64.TRYWAIT P2, [UR12], R6 ;  /* 0x00000006ff0075a7 */ /* 0x000e24000804110c */
[----:B0-----:R-:W-:Y:S05]  /*b160*/  @!P2 BRA `(.L_x_8) ;  /* 0xfffffffc00f8a947 */ /* 0x001fea000383ffff */
[----:B------:R-:W-:Y:S05]  /*b170*/  BRA `(.L_x_16) ;  /* 0xffffffbc007c7947 */ /* 0x000fea000383ffff */
.L_x_12:
[----:B------:R-:W0:Y:S02]  /*b180*/  SYNCS.PHASECHK.TRANS64.TRYWAIT P0, [UR12], R0 ;  /* 0x00000000ff0075a7 */ /* 0x000e24000800110c */
[----:B0-----:R-:W-:Y:S05]  /*b190*/  @!P0 BRA `(.L_x_12) ;  /* 0xfffffffc00f88947 */ /* 0x001fea000383ffff */
[----:B------:R-:W-:Y:S05]  /*b1a0*/  BRA `(.L_x_11) ;  /* 0xffffffec00347947 */ /* 0x000fea000383ffff */
        .weak           $__internal_0_$__cuda_sm10x_tcgen05_guardrail_trap_col_being_dealloced_not_returned_by_alloc
        .type           $__internal_0_$__cuda_sm10x_tcgen05_guardrail_trap_col_being_dealloced_not_returned_by_alloc,@function
        .size           $__internal_0_$__cuda_sm10x_tcgen05_guardrail_trap_col_being_dealloced_not_returned_by_alloc,($__internal_1_$__cuda_sm10x_tcgen05_guardrail_trap_phase_invalid_during_alloc - $__internal_0_$__cuda_sm10x_tcgen05_guardrail_trap_col_being_dealloced_not_returned_by_alloc)
$__internal_0_$__cuda_sm10x_tcgen05_guardrail_trap_col_being_dealloced_not_returned_by_alloc:
[----:B------:R-:W-:Y:S05]  /*b1b0*/  BPT.TRAP 0x1 ;  /* 0x000000040000795c */ /* 0x000fea0000300000 */
[----:B------:R-:W-:-:S04]  /*b1c0*/  IMAD.MOV.U32 R3, RZ, RZ, 0x0 ;  /* 0x00000000ff037424 */ /* 0x000fc800078e00ff */
[----:B------:R-:W-:Y:S05]  /*b1d0*/  RET.REL.NODEC R2 `(matmul_kernel) ;  /* 0xffffff4c02887950 */ /* 0x000fea0003c3ffff */
        .weak           $__internal_1_$__cuda_sm10x_tcgen05_guardrail_trap_phase_invalid_during_alloc
        .type           $__internal_1_$__cuda_sm10x_tcgen05_guardrail_trap_phase_invalid_during_alloc,@function
        .size           $__internal_1_$__cuda_sm10x_tcgen05_guardrail_trap_phase_invalid_during_alloc,($__internal_2_$__cuda_sm10x_tcgen05_guardrail_trap_unallocated_columns_being_dealloced - $__internal_1_$__cuda_sm10x_tcgen05_guardrail_trap_phase_invalid_during_alloc)
$__internal_1_$__cuda_sm10x_tcgen05_guardrail_trap_phase_invalid_during_alloc:
[----:B------:R-:W-:Y:S05]  /*b1e0*/  BPT.TRAP 0x1 ;  /* 0x000000040000795c */ /* 0x000fea0000300000 */
[----:B------:R-:W-:-:S04]  /*b1f0*/  IMAD.MOV.U32 R3, RZ, RZ, 0x0 ;  /* 0x00000000ff037424 */ /* 0x000fc800078e00ff */
[----:B------:R-:W-:Y:S05]  /*b200*/  RET.REL.NODEC R2 `(matmul_kernel) ;  /* 0xffffff4c027c7950 */ /* 0x000fea0003c3ffff */
        .weak           $__internal_2_$__cuda_sm10x_tcgen05_guardrail_trap_unallocated_columns_being_dealloced
        .type           $__internal_2_$__cuda_sm10x_tcgen05_guardrail_trap_unallocated_columns_being_dealloced,@function
        .size           $__internal_2_$__cuda_sm10x_tcgen05_guardrail_trap_unallocated_columns_being_dealloced,(.L_x_20 - $__internal_2_$__cuda_sm10x_tcgen05_guardrail_trap_unallocated_columns_being_dealloced)
$__internal_2_$__cuda_sm10x_tcgen05_guardrail_trap_unallocated_columns_being_dealloced:
[----:B------:R-:W-:Y:S05]  /*b210*/  BPT.TRAP 0x1 ;  /* 0x000000040000795c */ /* 0x000fea0000300000 */
[----:B------:R-:W-:-:S04]  /*b220*/  IMAD.MOV.U32 R3, RZ, RZ, 0x0 ;  /* 0x00000000ff037424 */ /* 0x000fc800078e00ff */
[----:B------:R-:W-:Y:S05]  /*b230*/  RET.REL.NODEC R2 `(matmul_kernel) ;  /* 0xffffff4c02707950 */ /* 0x000fea0003c3ffff */
.L_x_17:
[----:B------:R-:W-:-:S00]  /*b240*/  BRA `(.L_x_17) ;  /* 0xfffffffc00fc7947 */ /* 0x000fc0000383ffff */
[----:B------:R-:W-:-:S00]  /*b250*/  NOP ;  /* 0x0000000000007918 */ /* 0x000fc00000000000 */
        /* <DEDUP_REMOVED lines=10> */
.L_x_20:


//--------------------- .nv.shared.matmul_kernel  --------------------------
	.section	.nv.shared.matmul_kernel,"aw",@nobits
	.sectionflags	@""
	.align	16
	.zero		1024


//--------------------- .nv.shared.reserved.0     --------------------------
	.section	.nv.shared.reserved.0,"aw",@nobits
	.align	8
	.weak		__nv_reservedSMEM_offset_0_alias
	.size		__nv_reservedSMEM_offset_0_alias, 0, 64
	.other		__nv_reservedSMEM_offset_0_alias,@"STO_CUDA_RESERVED_SHARED STV_DEFAULT"
__nv_reservedSMEM_offset_0_alias:
	.zero		0
.nv.shared.reserved.0:
	.zero		64
	.weak		__nv_reservedSMEM_allocation_phase
	.type		__nv_reservedSMEM_allocation_phase,@object
	.size		__nv_reservedSMEM_allocation_phase,(.L_0 - __nv_reservedSMEM_allocation_phase)
__nv_reservedSMEM_allocation_phase:
	.zero		1
.L_0:
	.zero		7
	.weak		__nv_reservedSMEM_devtool_atexit_pc
	.type		__nv_reservedSMEM_devtool_atexit_pc,@object
	.size		__nv_reservedSMEM_devtool_atexit_pc,(__nv_reservedSMEM_allocation_mask - __nv_reservedSMEM_devtool_atexit_pc)
__nv_reservedSMEM_devtool_atexit_pc:
	.zero		8
	.weak		__nv_reservedSMEM_allocation_mask
	.type		__nv_reservedSMEM_allocation_mask,@object
	.size		__nv_reservedSMEM_allocation_mask,(.L_2 - __nv_reservedSMEM_allocation_mask)
__nv_reservedSMEM_allocation_mask:
	.zero		4
.L_2:


//--------------------- .nv.constant0.matmul_kernel --------------------------
	.section	.nv.constant0.matmul_kernel,"a",@progbits
	.sectionflags	@""
	.align	4
.nv.constant0.matmul_kernel:
	.zero		976


//--------------------- SYMBOLS --------------------------

	.type		.nv.reservedSmem.offset0,@object
	.size		.nv.reservedSmem.offset0,0x4
	.type		.nv.reservedSmem.cap,@object
	.size		.nv.reservedSmem.cap,0x4
